	.target	sm_90a

	.elftype	@"ET_EXEC"


//--------------------- .note.nv.tkinfo           --------------------------
	.section	.note.nv.tkinfo,"",@"SHT_NOTE"
	.sectionflags	@"SHF_NOTE_NV_TKINFO"
	.tkinfo
        /*0018*/ 	.word	0x00000002
        /*0030*/ 	.string	""
        /*0030*/ 	.string	"ptxas"
        /*0030*/ 	.string	"Cuda compilation tools, release 13.0, V13.0.88"
        /*0030*/ 	.string	"Build cuda_13.0.r13.0/compiler.36424714_0"
        /*0030*/ 	.string	"-v  -suppress-debug-info  -lineinfo  -arch sm_90a "



//--------------------- .note.nv.cuinfo           --------------------------
	.section	.note.nv.cuinfo,"",@"SHT_NOTE"
	.sectionflags	@"SHF_NOTE_NV_CUINFO"
        /*0018*/ 	.short	0x0002
        /*001a*/ 	.short	0x005a
        /*001c*/ 	.short	0x0082
	.zero		2


//--------------------- .nv.info                  --------------------------
	.section	.nv.info,"",@"SHT_CUDA_INFO"
	.align	4


	//----- nvinfo : EIATTR_REGCOUNT
	.align		4
        /*0000*/ 	.byte	0x04, 0x2f
        /*0002*/ 	.short	(.L_1 - .L_0)
	.align		4
.L_0:
        /*0004*/ 	.word	index@(matmul_kernel)
        /*0008*/ 	.word	0x000000dc


	//----- nvinfo : EIATTR_FRAME_SIZE
	.align		4
.L_1:
        /*000c*/ 	.byte	0x04, 0x11
        /*000e*/ 	.short	(.L_3 - .L_2)
	.align		4
.L_2:
        /*0010*/ 	.word	index@(matmul_kernel)
        /*0014*/ 	.word	0x00000000


	//----- nvinfo : EIATTR_MIN_STACK_SIZE
	.align		4
.L_3:
        /*0018*/ 	.byte	0x04, 0x12
        /*001a*/ 	.short	(.L_5 - .L_4)
	.align		4
.L_4:
        /*001c*/ 	.word	index@(matmul_kernel)
        /*0020*/ 	.word	0x00000000
.L_5:


//--------------------- .nv.compat                --------------------------
	.section	.nv.compat,"",@"SHT_CUDA_COMPAT_INFO"
	.align	4
        /*0000*/ 	.byte	0x02, 0x09, 0x01, 0x00, 0x02, 0x02, 0x04, 0x00, 0x02, 0x05, 0x05, 0x00, 0x03, 0x07, 0x01, 0x01
        /*0010*/ 	.byte	0x02, 0x03, 0x00, 0x00, 0x02, 0x06, 0x01, 0x00, 0x04, 0x0b, 0x08, 0x00, 0x00, 0x00, 0x00, 0x00
        /*0020*/ 	.byte	0x00, 0x00, 0x00, 0x00


//--------------------- .nv.info.matmul_kernel    --------------------------
	.section	.nv.info.matmul_kernel,"",@"SHT_CUDA_INFO"
	.sectionflags	@""
	.align	4


	//----- nvinfo : EIATTR_CUDA_API_VERSION
	.align		4
        /*0000*/ 	.byte	0x04, 0x37
        /*0002*/ 	.short	(.L_7 - .L_6)
.L_6:
        /*0004*/ 	.word	0x00000082


	//----- nvinfo : EIATTR_KPARAM_INFO
	.align		4
.L_7:
        /*0008*/ 	.byte	0x04, 0x17
        /*000a*/ 	.short	(.L_9 - .L_8)
.L_8:
        /*000c*/ 	.word	0x00000000
        /*0010*/ 	.short	0x000d
        /*0012*/ 	.short	0x0048
        /*0014*/ 	.byte	0x00, 0xf4, 0x21, 0x00


	//----- nvinfo : EIATTR_KPARAM_INFO
	.align		4
.L_9:
        /*0018*/ 	.byte	0x04, 0x17
        /*001a*/ 	.short	(.L_11 - .L_10)
.L_10:
        /*001c*/ 	.word	0x00000000
        /*0020*/ 	.short	0x000c
        /*0022*/ 	.short	0x0040
        /*0024*/ 	.byte	0x00, 0xf4, 0x21, 0x00


	//----- nvinfo : EIATTR_KPARAM_INFO
	.align		4
.L_11:
        /*0028*/ 	.byte	0x04, 0x17
        /*002a*/ 	.short	(.L_13 - .L_12)
.L_12:
        /*002c*/ 	.word	0x00000000
        /*0030*/ 	.short	0x000b
        /*0032*/ 	.short	0x0038
        /*0034*/ 	.byte	0x00, 0xf0, 0x11, 0x00


	//----- nvinfo : EIATTR_KPARAM_INFO
	.align		4
.L_13:
        /*0038*/ 	.byte	0x04, 0x17
        /*003a*/ 	.short	(.L_15 - .L_14)
.L_14:
        /*003c*/ 	.word	0x00000000
        /*0040*/ 	.short	0x000a
        /*0042*/ 	.short	0x0034
        /*0044*/ 	.byte	0x00, 0xf0, 0x11, 0x00


	//----- nvinfo : EIATTR_KPARAM_INFO
	.align		4
.L_15:
        /*0048*/ 	.byte	0x04, 0x17
        /*004a*/ 	.short	(.L_17 - .L_16)
.L_16:
        /*004c*/ 	.word	0x00000000
        /*0050*/ 	.short	0x0009
        /*0052*/ 	.short	0x0030
        /*0054*/ 	.byte	0x00, 0xf0, 0x11, 0x00


	//----- nvinfo : EIATTR_KPARAM_INFO
	.align		4
.L_17:
        /*0058*/ 	.byte	0x04, 0x17
        /*005a*/ 	.short	(.L_19 - .L_18)
.L_18:
        /*005c*/ 	.word	0x00000000
        /*0060*/ 	.short	0x0008
        /*0062*/ 	.short	0x002c
        /*0064*/ 	.byte	0x00, 0xf0, 0x11, 0x00


	//----- nvinfo : EIATTR_KPARAM_INFO
	.align		4
.L_19:
        /*0068*/ 	.byte	0x04, 0x17
        /*006a*/ 	.short	(.L_21 - .L_20)
.L_20:
        /*006c*/ 	.word	0x00000000
        /*0070*/ 	.short	0x0007
        /*0072*/ 	.short	0x0028
        /*0074*/ 	.byte	0x00, 0xf0, 0x11, 0x00


	//----- nvinfo : EIATTR_KPARAM_INFO
	.align		4
.L_21:
        /*0078*/ 	.byte	0x04, 0x17
        /*007a*/ 	.short	(.L_23 - .L_22)
.L_22:
        /*007c*/ 	.word	0x00000000
        /*0080*/ 	.short	0x0006
        /*0082*/ 	.short	0x0024
        /*0084*/ 	.byte	0x00, 0xf0, 0x11, 0x00


	//----- nvinfo : EIATTR_KPARAM_INFO
	.align		4
.L_23:
        /*0088*/ 	.byte	0x04, 0x17
        /*008a*/ 	.short	(.L_25 - .L_24)
.L_24:
        /*008c*/ 	.word	0x00000000
        /*0090*/ 	.short	0x0005
        /*0092*/ 	.short	0x0020
        /*0094*/ 	.byte	0x00, 0xf0, 0x11, 0x00


	//----- nvinfo : EIATTR_KPARAM_INFO
	.align		4
.L_25:
        /*0098*/ 	.byte	0x04, 0x17
        /*009a*/ 	.short	(.L_27 - .L_26)
.L_26:
        /*009c*/ 	.word	0x00000000
        /*00a0*/ 	.short	0x0004
        /*00a2*/ 	.short	0x001c
        /*00a4*/ 	.byte	0x00, 0xf0, 0x11, 0x00


	//----- nvinfo : EIATTR_KPARAM_INFO
	.align		4
.L_27:
        /*00a8*/ 	.byte	0x04, 0x17
        /*00aa*/ 	.short	(.L_29 - .L_28)
.L_28:
        /*00ac*/ 	.word	0x00000000
        /*00b0*/ 	.short	0x0003
        /*00b2*/ 	.short	0x0018
        /*00b4*/ 	.byte	0x00, 0xf0, 0x11, 0x00


	//----- nvinfo : EIATTR_KPARAM_INFO
	.align		4
.L_29:
        /*00b8*/ 	.byte	0x04, 0x17
        /*00ba*/ 	.short	(.L_31 - .L_30)
.L_30:
        /*00bc*/ 	.word	0x00000000
        /*00c0*/ 	.short	0x0002
        /*00c2*/ 	.short	0x0010
        /*00c4*/ 	.byte	0x00, 0xf4, 0x21, 0x00


	//----- nvinfo : EIATTR_KPARAM_INFO
	.align		4
.L_31:
        /*00c8*/ 	.byte	0x04, 0x17
        /*00ca*/ 	.short	(.L_33 - .L_32)
.L_32:
        /*00cc*/ 	.word	0x00000000
        /*00d0*/ 	.short	0x0001
        /*00d2*/ 	.short	0x0008
        /*00d4*/ 	.byte	0x00, 0xf4, 0x21, 0x00


	//----- nvinfo : EIATTR_KPARAM_INFO
	.align		4
.L_33:
        /*00d8*/ 	.byte	0x04, 0x17
        /*00da*/ 	.short	(.L_35 - .L_34)
.L_34:
        /*00dc*/ 	.word	0x00000000
        /*00e0*/ 	.short	0x0000
        /*00e2*/ 	.short	0x0000
        /*00e4*/ 	.byte	0x00, 0xf4, 0x21, 0x00


	//----- nvinfo : EIATTR_SPARSE_MMA_MASK
	.align		4
.L_35:
        /*00e8*/ 	.byte	0x03, 0x50
        /*00ea*/ 	.short	0x0000


	//----- nvinfo : EIATTR_MAXREG_COUNT
	.align		4
        /*00ec*/ 	.byte	0x03, 0x1b
        /*00ee*/ 	.short	0x00ff


	//----- nvinfo : EIATTR_NUM_BARRIERS
	.align		4
        /*00f0*/ 	.byte	0x02, 0x4c
        /*00f2*/ 	.byte	0x01
	.zero		1


	//----- nvinfo : EIATTR_MERCURY_ISA_VERSION
	.align		4
        /*00f4*/ 	.byte	0x03, 0x5f
        /*00f6*/ 	.short	0x0101


	//----- nvinfo : EIATTR_EXIT_INSTR_OFFSETS
	.align		4
        /*00f8*/ 	.byte	0x04, 0x1c
        /*00fa*/ 	.short	(.L_37 - .L_36)


	//   ....[0]....
.L_36:
        /*00fc*/ 	.word	0x000085a0


	//   ....[1]....
        /*0100*/ 	.word	0x000085c0


	//----- nvinfo : EIATTR_REQNTID
	.align		4
.L_37:
        /*0104*/ 	.byte	0x04, 0x10
        /*0106*/ 	.short	(.L_39 - .L_38)
.L_38:
        /*0108*/ 	.word	0x00000080
        /*010c*/ 	.word	0x00000001
        /*0110*/ 	.word	0x00000001


	//----- nvinfo : EIATTR_CBANK_PARAM_SIZE
	.align		4
.L_39:
        /*0114*/ 	.byte	0x03, 0x19
        /*0116*/ 	.short	0x0050


	//----- nvinfo : EIATTR_PARAM_CBANK
	.align		4
        /*0118*/ 	.byte	0x04, 0x0a
        /*011a*/ 	.short	(.L_41 - .L_40)
	.align		4
.L_40:
        /*011c*/ 	.word	index@(.nv.constant0.matmul_kernel)
        /*0120*/ 	.short	0x0210
        /*0122*/ 	.short	0x0050


	//----- nvinfo : EIATTR_SW_WAR
	.align		4
.L_41:
        /*0124*/ 	.byte	0x04, 0x36
        /*0126*/ 	.short	(.L_43 - .L_42)
.L_42:
        /*0128*/ 	.word	0x00000008
.L_43:


//--------------------- .nv.callgraph             --------------------------
	.section	.nv.callgraph,"",@"SHT_CUDA_CALLGRAPH"
	.align	4
	.sectionentsize	8
	.align		4
        /*0000*/ 	.word	0x00000000
	.align		4
        /*0004*/ 	.word	0xffffffff
	.align		4
        /*0008*/ 	.word	0x00000000
	.align		4
        /*000c*/ 	.word	0xfffffffe
	.align		4
        /*0010*/ 	.word	0x00000000
	.align		4
        /*0014*/ 	.word	0xfffffffd
	.align		4
        /*0018*/ 	.word	0x00000000
	.align		4
        /*001c*/ 	.word	0xfffffffc


//--------------------- .text.matmul_kernel       --------------------------
	.section	.text.matmul_kernel,"ax",@progbits
	.align	128
        .global         matmul_kernel
        .type           matmul_kernel,@function
        .size           matmul_kernel,(.L_x_3 - matmul_kernel)
        .other          matmul_kernel,@"STO_CUDA_ENTRY STV_DEFAULT"
matmul_kernel:
.text.matmul_kernel:
[----:B------:R-:W-:Y:S08]  /*0000*/  LDC R1, c[0x0][0x28] ;  /* 0x00000a00ff017b82 */ /* 0x000ff00000000800 */
[----:B------:R-:W1:Y:S01]  /*0010*/  LDC.64 R158, c[0x0][0x228] ;  /* 0x00008a00ff9e7b82 */ /* 0x000e620000000a00 */
[----:B------:R-:W2:Y:S01]  /*0020*/  S2R R5, SR_CTAID.X ;  /* 0x0000000000057919 */ /* 0x000ea20000002500 */
[----:B------:R-:W-:Y:S01]  /*0030*/  ULDC.64 UR6, c[0x0][0x230] ;  /* 0x00008c0000067ab9 */ /* 0x000fe20000000a00 */
[----:B------:R-:W-:Y:S01]  /*0040*/  ULDC.64 UR12, c[0x0][0x238] ;  /* 0x00008e00000c7ab9 */ /* 0x000fe20000000a00 */
[----:B------:R-:W-:-:S02]  /*0050*/  UIADD3 UR4, UR6, 0x1f, URZ ;  /* 0x0000001f06047890 */ /* 0x000fc4000fffe03f */
[----:B------:R-:W-:Y:S02]  /*0060*/  UIADD3 UR8, UR6, -0x20, URZ ;  /* 0xffffffe006087890 */ /* 0x000fe4000fffe03f */
[----:B------:R-:W-:Y:S02]  /*0070*/  UISETP.GT.AND UP0, UPT, UR4, 0x1f, UPT ;  /* 0x0000001f0400788c */ /* 0x000fe4000bf04270 */
[----:B------:R-:W-:Y:S02]  /*0080*/  UISETP.GT.AND UP1, UPT, UR4, 0x3f, UPT ;  /* 0x0000003f0400788c */ /* 0x000fe4000bf24270 */
[----:B------:R-:W-:Y:S01]  /*0090*/  USEL UR5, URZ, 0x4, !UP0 ;  /* 0x000000043f057887 */ /* 0x000fe2000c000000 */
[----:B------:R-:W-:Y:S01]  /*00a0*/  ULDC.64 UR14, c[0x0][0x210] ;  /* 0x00008400000e7ab9 */ /* 0x000fe20000000a00 */
[----:B------:R-:W-:Y:S01]  /*00b0*/  ULDC UR9, c[0x0][0x240] ;  /* 0x0000900000097ab9 */ /* 0x000fe20000000800 */
[----:B------:R-:W-:Y:S01]  /*00c0*/  ULDC.64 UR18, c[0x0][0x218] ;  /* 0x0000860000127ab9 */ /* 0x000fe20000000a00 */
[----:B------:R-:W-:-:S02]  /*00d0*/  ULDC.64 UR16, c[0x0][0x208] ;  /* 0x0000820000107ab9 */ /* 0x000fc40000000a00 */
[----:B------:R-:W-:Y:S01]  /*00e0*/  IMAD.U32 R101, RZ, RZ, UR5 ;  /* 0x00000005ff657e24 */ /* 0x000fe2000f8e00ff */
[----:B------:R-:W-:Y:S02]  /*00f0*/  USHF.L.U32 UR20, UR12, 0x5, URZ ;  /* 0x000000050c147899 */ /* 0x000fe4000800063f */
[----:B------:R-:W-:Y:S02]  /*0100*/  UISETP.GE.AND UP0, UPT, UR4, 0x20, UPT ;  /* 0x000000200400788c */ /* 0x000fe4000bf06270 */
[----:B------:R-:W3:Y:S01]  /*0110*/  S2UR UR5, SR_CgaCtaId ;  /* 0x00000000000579c3 */ /* 0x000ee20000008800 */
[----:B-1----:R-:W-:Y:S01]  /*0120*/  VIADD R0, R159, 0x7f ;  /* 0x0000007f9f007836 */ /* 0x002fe20000000000 */
[----:B------:R-:W-:Y:S01]  /*0130*/  IABS R14, R159 ;  /* 0x0000009f000e7213 */ /* 0x000fe20000000000 */
[----:B------:R-:W-:Y:S01]  /*0140*/  IMAD.U32 R205, RZ, RZ, UR20 ;  /* 0x00000014ffcd7e24 */ /* 0x000fe2000f8e00ff */
[----:B------:R-:W-:Y:S01]  /*0150*/  IABS R16, R158 ;  /* 0x0000009e00107213 */ /* 0x000fe20000000000 */
[----:B------:R-:W-:Y:S01]  /*0160*/  IMAD.U32 R207, RZ, RZ, UR20 ;  /* 0x00000014ffcf7e24 */ /* 0x000fe2000f8e00ff */
[----:B------:R-:W-:-:S04]  /*0170*/  SHF.R.S32.HI R3, RZ, 0x1f, R0 ;  /* 0x0000001fff037819 */ /* 0x000fc80000011400 */
[----:B------:R-:W-:Y:S02]  /*0180*/  LEA.HI R3, R3, R0, RZ, 0x7 ;  /* 0x0000000003037211 */ /* 0x000fe400078f38ff */
[----:B--2---:R-:W-:Y:S02]  /*0190*/  IABS R8, R5 ;  /* 0x0000000500087213 */ /* 0x004fe40000000000 */
[----:B------:R-:W-:-:S04]  /*01a0*/  SHF.R.S32.HI R4, RZ, 0x7, R3 ;  /* 0x00000007ff047819 */ /* 0x000fc80000011403 */
[-C--:B------:R-:W-:Y:S02]  /*01b0*/  IABS R7, R4.reuse ;  /* 0x0000000400077213 */ /* 0x080fe40000000000 */
[----:B------:R-:W-:Y:S02]  /*01c0*/  IABS R10, R4 ;  /* 0x00000004000a7213 */ /* 0x000fe40000000000 */
[----:B------:R-:W1:Y:S08]  /*01d0*/  I2F.RP R0, R7 ;  /* 0x0000000700007306 */ /* 0x000e700000209400 */
[----:B-1----:R-:W1:Y:S02]  /*01e0*/  MUFU.RCP R0, R0 ;  /* 0x0000000000007308 */ /* 0x002e640000001000 */
[----:B-1----:R-:W-:-:S02]  /*01f0*/  VIADD R2, R0, 0xffffffe ;  /* 0x0ffffffe00027836 */ /* 0x002fc40000000000 */
[----:B------:R-:W-:-:S04]  /*0200*/  IMAD.MOV R0, RZ, RZ, -R10 ;  /* 0x000000ffff007224 */ /* 0x000fc800078e0a0a */
[----:B------:R1:W2:Y:S02]  /*0210*/  F2I.FTZ.U32.TRUNC.NTZ R3, R2 ;  /* 0x0000000200037305 */ /* 0x0002a4000021f000 */
[----:B-1----:R-:W-:Y:S02]  /*0220*/  IMAD.MOV.U32 R2, RZ, RZ, RZ ;  /* 0x000000ffff027224 */ /* 0x002fe400078e00ff */
[----:B--2---:R-:W-:-:S04]  /*0230*/  IMAD.MOV R6, RZ, RZ, -R3 ;  /* 0x000000ffff067224 */ /* 0x004fc800078e0a03 */
[----:B------:R-:W-:Y:S02]  /*0240*/  IMAD R9, R6, R7, RZ ;  /* 0x0000000706097224 */ /* 0x000fe400078e02ff */
[----:B------:R-:W-:Y:S02]  /*0250*/  IMAD.MOV.U32 R6, RZ, RZ, R8 ;  /* 0x000000ffff067224 */ /* 0x000fe400078e0008 */
[----:B------:R-:W-:-:S06]  /*0260*/  IMAD.HI.U32 R3, R3, R9, R2 ;  /* 0x0000000903037227 */ /* 0x000fcc00078e0002 */
[----:B------:R-:W-:-:S04]  /*0270*/  IMAD.HI.U32 R3, R3, R6, RZ ;  /* 0x0000000603037227 */ /* 0x000fc800078e00ff */
[----:B------:R-:W-:-:S05]  /*0280*/  IMAD R0, R3, R0, R6 ;  /* 0x0000000003007224 */ /* 0x000fca00078e0206 */
[----:B------:R-:W-:-:S13]  /*0290*/  ISETP.GT.U32.AND P1, PT, R7, R0, PT ;  /* 0x000000000700720c */ /* 0x000fda0003f24070 */
[----:B------:R-:W-:Y:S02]  /*02a0*/  @!P1 IMAD.IADD R0, R0, 0x1, -R7 ;  /* 0x0000000100009824 */ /* 0x000fe400078e0a07 */
[----:B------:R-:W-:Y:S01]  /*02b0*/  @!P1 VIADD R3, R3, 0x1 ;  /* 0x0000000103039836 */ /* 0x000fe20000000000 */
[----:B------:R-:W-:Y:S02]  /*02c0*/  ISETP.NE.AND P1, PT, R4, RZ, PT ;  /* 0x000000ff0400720c */ /* 0x000fe40003f25270 */
[----:B------:R-:W-:Y:S02]  /*02d0*/  ISETP.GE.U32.AND P0, PT, R0, R7, PT ;  /* 0x000000070000720c */ /* 0x000fe40003f06070 */
[----:B------:R-:W-:-:S04]  /*02e0*/  LOP3.LUT R0, R5, R4, RZ, 0x3c, !PT ;  /* 0x0000000405007212 */ /* 0x000fc800078e3cff */
[----:B------:R-:W-:Y:S01]  /*02f0*/  ISETP.GE.AND P2, PT, R0, RZ, PT ;  /* 0x000000ff0000720c */ /* 0x000fe20003f46270 */
[----:B------:R-:W-:-:S06]  /*0300*/  VIADD R0, R158, 0x3f ;  /* 0x0000003f9e007836 */ /* 0x000fcc0000000000 */
[----:B------:R-:W-:-:S04]  /*0310*/  @P0 VIADD R3, R3, 0x1 ;  /* 0x0000000103030836 */ /* 0x000fc80000000000 */
[----:B------:R-:W-:Y:S01]  /*0320*/  IMAD.MOV.U32 R20, RZ, RZ, R3 ;  /* 0x000000ffff147224 */ /* 0x000fe200078e0003 */
[----:B------:R-:W-:-:S03]  /*0330*/  SHF.R.S32.HI R3, RZ, 0x1f, R0 ;  /* 0x0000001fff037819 */ /* 0x000fc60000011400 */
[----:B------:R-:W-:Y:S01]  /*0340*/  @!P2 IMAD.MOV R20, RZ, RZ, -R20 ;  /* 0x000000ffff14a224 */ /* 0x000fe200078e0a14 */
[----:B------:R-:W-:Y:S02]  /*0350*/  LEA.HI R3, R3, R0, RZ, 0x6 ;  /* 0x0000000003037211 */ /* 0x000fe400078f30ff */
[----:B------:R-:W-:-:S04]  /*0360*/  @!P1 LOP3.LUT R20, RZ, R4, RZ, 0x33, !PT ;  /* 0x00000004ff149212 */ /* 0x000fc800078e33ff */
[----:B------:R-:W-:Y:S01]  /*0370*/  LEA.HI.SX32 R3, R3, -R20, 0x1a ;  /* 0x8000001403037211 */ /* 0x000fe200078fd2ff */
[----:B------:R-:W-:-:S03]  /*0380*/  IMAD.MOV R6, RZ, RZ, -R20 ;  /* 0x000000ffff067224 */ /* 0x000fc600078e0a14 */
[----:B------:R-:W-:Y:S01]  /*0390*/  VIMNMX R18, R3, 0x1, PT ;  /* 0x0000000103127848 */ /* 0x000fe20003fe0100 */
[----:B------:R-:W-:Y:S02]  /*03a0*/  IMAD R21, R4, R6, R5 ;  /* 0x0000000604157224 */ /* 0x000fe400078e0205 */
[----:B------:R-:W1:Y:S01]  /*03b0*/  I2F.RP R6, R14 ;  /* 0x0000000e00067306 */ /* 0x000e620000209400 */
[-C--:B------:R-:W-:Y:S02]  /*03c0*/  IABS R7, R18.reuse ;  /* 0x0000001200077213 */ /* 0x080fe40000000000 */
[----:B------:R-:W-:-:S05]  /*03d0*/  IABS R4, R18 ;  /* 0x0000001200047213 */ /* 0x000fca0000000000 */
[----:B------:R-:W2:Y:S08]  /*03e0*/  I2F.RP R0, R7 ;  /* 0x0000000700007306 */ /* 0x000eb00000209400 */
[----:B-1----:R-:W-:Y:S08]  /*03f0*/  MUFU.RCP R6, R6 ;  /* 0x0000000600067308 */ /* 0x002ff00000001000 */
[----:B--2---:R-:W1:Y:S02]  /*0400*/  MUFU.RCP R0, R0 ;  /* 0x0000000000007308 */ /* 0x004e640000001000 */
[----:B-1----:R-:W-:Y:S01]  /*0410*/  VIADD R2, R0, 0xffffffe ;  /* 0x0ffffffe00027836 */ /* 0x002fe20000000000 */
[----:B------:R-:W-:-:S05]  /*0420*/  IABS R0, R21 ;  /* 0x0000001500007213 */ /* 0x000fca0000000000 */
[----:B------:R1:W2:Y:S02]  /*0430*/  F2I.FTZ.U32.TRUNC.NTZ R3, R2 ;  /* 0x0000000200037305 */ /* 0x0002a4000021f000 */
[----:B-1----:R-:W-:Y:S02]  /*0440*/  IMAD.MOV.U32 R2, RZ, RZ, RZ ;  /* 0x000000ffff027224 */ /* 0x002fe400078e00ff */
[----:B--2---:R-:W-:-:S04]  /*0450*/  IMAD.MOV R8, RZ, RZ, -R3 ;  /* 0x000000ffff087224 */ /* 0x004fc800078e0a03 */
[----:B------:R-:W-:Y:S02]  /*0460*/  IMAD R5, R8, R7, RZ ;  /* 0x0000000708057224 */ /* 0x000fe400078e02ff */
[----:B------:R-:W1:Y:S02]  /*0470*/  S2R R8, SR_TID.X ;  /* 0x0000000000087919 */ /* 0x000e640000002100 */
[----:B------:R-:W-:-:S04]  /*0480*/  IMAD.HI.U32 R2, R3, R5, R2 ;  /* 0x0000000503027227 */ /* 0x000fc800078e0002 */
[----:B------:R-:W-:Y:S02]  /*0490*/  IMAD.MOV.U32 R3, RZ, RZ, R0 ;  /* 0x000000ffff037224 */ /* 0x000fe400078e0000 */
[----:B------:R-:W-:Y:S02]  /*04a0*/  IMAD.MOV R0, RZ, RZ, -R4 ;  /* 0x000000ffff007224 */ /* 0x000fe400078e0a04 */
[----:B------:R-:W-:-:S04]  /*04b0*/  IMAD.HI.U32 R2, R2, R3, RZ ;  /* 0x0000000302027227 */ /* 0x000fc800078e00ff */
[----:B------:R-:W-:Y:S01]  /*04c0*/  IMAD R0, R2, R0, R3 ;  /* 0x0000000002007224 */ /* 0x000fe200078e0203 */
[----:B------:R-:W-:Y:S01]  /*04d0*/  LOP3.LUT R3, R21, R18, RZ, 0x3c, !PT ;  /* 0x0000001215037212 */ /* 0x000fe200078e3cff */
[----:B------:R-:W-:-:S03]  /*04e0*/  VIADD R5, R6, 0xffffffe ;  /* 0x0ffffffe06057836 */ /* 0x000fc60000000000 */
[----:B------:R-:W-:Y:S02]  /*04f0*/  ISETP.GT.U32.AND P1, PT, R7, R0, PT ;  /* 0x000000000700720c */ /* 0x000fe40003f24070 */
[----:B------:R-:W-:Y:S01]  /*0500*/  ISETP.GE.AND P2, PT, R3, RZ, PT ;  /* 0x000000ff0300720c */ /* 0x000fe20003f46270 */
[----:B------:R-:W2:Y:S10]  /*0510*/  F2I.FTZ.U32.TRUNC.NTZ R5, R5 ;  /* 0x0000000500057305 */ /* 0x000eb4000021f000 */
[----:B------:R-:W-:Y:S01]  /*0520*/  @!P1 IMAD.IADD R0, R0, 0x1, -R7 ;  /* 0x0000000100009824 */ /* 0x000fe200078e0a07 */
[----:B-1----:R-:W-:Y:S01]  /*0530*/  LOP3.LUT R3, R8, 0x60, RZ, 0xc0, !PT ;  /* 0x0000006008037812 */ /* 0x002fe200078ec0ff */
[----:B------:R-:W-:Y:S01]  /*0540*/  @!P1 VIADD R2, R2, 0x1 ;  /* 0x0000000102029836 */ /* 0x000fe20000000000 */
[----:B------:R-:W-:Y:S01]  /*0550*/  ISETP.NE.AND P1, PT, R18, RZ, PT ;  /* 0x000000ff1200720c */ /* 0x000fe20003f25270 */
[----:B------:R-:W-:Y:S01]  /*0560*/  IMAD.SHL.U32 R6, R8, 0x10, RZ ;  /* 0x0000001008067824 */ /* 0x000fe200078e00ff */
[----:B------:R-:W-:-:S02]  /*0570*/  ISETP.GE.U32.AND P0, PT, R0, R7, PT ;  /* 0x000000070000720c */ /* 0x000fc40003f06070 */
[C---:B------:R-:W-:Y:S02]  /*0580*/  LOP3.LUT R4, R8.reuse, 0x40, RZ, 0xc0, !PT ;  /* 0x0000004008047812 */ /* 0x040fe400078ec0ff */
[----:B------:R-:W-:Y:S02]  /*0590*/  SHF.R.U32.HI R7, RZ, 0x1, R3 ;  /* 0x00000001ff077819 */ /* 0x000fe40000011603 */
[----:B------:R-:W-:Y:S02]  /*05a0*/  LOP3.LUT R10, R8, 0x3f, RZ, 0xc0, !PT ;  /* 0x0000003f080a7812 */ /* 0x000fe400078ec0ff */
[----:B------:R-:W-:Y:S01]  /*05b0*/  SHF.R.U32.HI R3, RZ, 0x4, R4 ;  /* 0x00000004ff037819 */ /* 0x000fe20000011604 */
[----:B--2---:R-:W-:Y:S01]  /*05c0*/  IMAD.MOV R4, RZ, RZ, -R5 ;  /* 0x000000ffff047224 */ /* 0x004fe200078e0a05 */
[----:B------:R-:W-:Y:S02]  /*05d0*/  LOP3.LUT R6, R6, 0x70, RZ, 0xc0, !PT ;  /* 0x0000007006067812 */ /* 0x000fe400078ec0ff */
[----:B------:R-:W-:Y:S01]  /*05e0*/  LOP3.LUT R0, R8, 0x7f, RZ, 0xc0, !PT ;  /* 0x0000007f08007812 */ /* 0x000fe200078ec0ff */
[----:B------:R-:W-:-:S02]  /*05f0*/  @P0 VIADD R2, R2, 0x1 ;  /* 0x0000000102020836 */ /* 0x000fc40000000000 */
[----:B------:R-:W-:Y:S02]  /*0600*/  IMAD R3, R10, 0x80, R3 ;  /* 0x000000800a037824 */ /* 0x000fe400078e0203 */
[----:B------:R-:W-:Y:S02]  /*0610*/  IMAD.MOV.U32 R13, RZ, RZ, R2 ;  /* 0x000000ffff0d7224 */ /* 0x000fe400078e0002 */
[----:B------:R-:W-:Y:S01]  /*0620*/  IMAD.IADD R2, R6, 0x1, R3 ;  /* 0x0000000106027824 */ /* 0x000fe200078e0203 */
[----:B------:R-:W-:Y:S01]  /*0630*/  SHF.R.U32.HI R6, RZ, 0x5, R8 ;  /* 0x00000005ff067819 */ /* 0x000fe20000011608 */
[----:B------:R-:W-:Y:S01]  /*0640*/  @!P2 IMAD.MOV R13, RZ, RZ, -R13 ;  /* 0x000000ffff0da224 */ /* 0x000fe200078e0a0d */
[----:B------:R-:W-:Y:S01]  /*0650*/  @!P1 LOP3.LUT R13, RZ, R18, RZ, 0x33, !PT ;  /* 0x00000012ff0d9212 */ /* 0x000fe200078e33ff */
[----:B------:R-:W-:Y:S01]  /*0660*/  IMAD.SHL.U32 R0, R0, 0x4, RZ ;  /* 0x0000000400007824 */ /* 0x000fe200078e00ff */
[----:B------:R-:W-:Y:S02]  /*0670*/  SGXT.U32 R6, R6, 0x2 ;  /* 0x000000020606781a */ /* 0x000fe40000000000 */
[----:B------:R-:W-:Y:S01]  /*0680*/  PLOP3.LUT P1, PT, PT, PT, UP1, 0x80, 0x0 ;  /* 0x000000000000781c */ /* 0x000fe20003f2f018 */
[----:B------:R-:W-:Y:S01]  /*0690*/  IMAD.SHL.U32 R3, R13, 0x80, RZ ;  /* 0x000000800d037824 */ /* 0x000fe200078e00ff */
[----:B------:R-:W-:Y:S01]  /*06a0*/  LOP3.LUT R0, R0, R7, RZ, 0x3c, !PT ;  /* 0x0000000700007212 */ /* 0x000fe200078e3cff */
[----:B------:R-:W-:Y:S01]  /*06b0*/  IMAD.MOV.U32 R7, RZ, RZ, R4 ;  /* 0x000000ffff077224 */ /* 0x000fe200078e0004 */
[----:B------:R-:W-:Y:S01]  /*06c0*/  LOP3.LUT R100, R2, 0x20, RZ, 0x3c, !PT ;  /* 0x0000002002647812 */ /* 0x000fe200078e3cff */
[----:B------:R-:W-:Y:S01]  /*06d0*/  IMAD.MOV.U32 R4, RZ, RZ, RZ ;  /* 0x000000ffff047224 */ /* 0x000fe200078e00ff */
[----:B------:R-:W-:Y:S01]  /*06e0*/  LOP3.LUT R11, R3, R6, RZ, 0xfc, !PT ;  /* 0x00000006030b7212 */ /* 0x000fe200078efcff */
[----:B------:R-:W-:Y:S01]  /*06f0*/  IMAD R7, R7, R14, RZ ;  /* 0x0000000e07077224 */ /* 0x000fe200078e02ff */
[----:B------:R-:W-:Y:S01]  /*0700*/  SHF.R.U32.HI R6, RZ, 0x6, R8 ;  /* 0x00000006ff067819 */ /* 0x000fe20000011608 */
[----:B------:R-:W-:Y:S01]  /*0710*/  IMAD.MOV R13, RZ, RZ, -R13 ;  /* 0x000000ffff0d7224 */ /* 0x000fe200078e0a0d */
[----:B------:R-:W-:Y:S01]  /*0720*/  LOP3.LUT R23, R11, 0x7c, RZ, 0xfc, !PT ;  /* 0x0000007c0b177812 */ /* 0x000fe200078efcff */
[----:B------:R-:W-:Y:S01]  /*0730*/  IMAD.HI.U32 R12, R5, R7, R4 ;  /* 0x00000007050c7227 */ /* 0x000fe200078e0004 */
[----:B------:R-:W-:Y:S01]  /*0740*/  LOP3.LUT R4, R8, 0x1f, RZ, 0xc0, !PT ;  /* 0x0000001f08047812 */ /* 0x000fe200078ec0ff */
[----:B------:R-:W1:Y:S01]  /*0750*/  I2F.RP R7, R16 ;  /* 0x0000001000077306 */ /* 0x000e620000209400 */
[----:B------:R-:W-:-:S02]  /*0760*/  IABS R19, R23 ;  /* 0x0000001700137213 */ /* 0x000fc40000000000 */
[C---:B------:R-:W-:Y:S01]  /*0770*/  ISETP.GE.AND P0, PT, R4.reuse, UR8, PT ;  /* 0x0000000804007c0c */ /* 0x040fe2000bf06270 */
[----:B------:R-:W-:Y:S01]  /*0780*/  IMAD R118, R4, UR13, RZ ;  /* 0x0000000d04767c24 */ /* 0x000fe2000f8e02ff */
[----:B------:R-:W-:Y:S01]  /*0790*/  SGXT.U32 R6, R6, 0x1 ;  /* 0x000000010606781a */ /* 0x000fe20000000000 */
[----:B------:R-:W-:Y:S01]  /*07a0*/  IMAD.HI.U32 R5, R12, R19, RZ ;  /* 0x000000130c057227 */ /* 0x000fe200078e00ff */
[----:B------:R-:W-:Y:S02]  /*07b0*/  SEL R8, RZ, 0x4, P0 ;  /* 0x00000004ff087807 */ /* 0x000fe40000000000 */
[----:B------:R-:W-:Y:S01]  /*07c0*/  IABS R15, R11 ;  /* 0x0000000b000f7213 */ /* 0x000fe20000000000 */
[----:B------:R-:W-:Y:S01]  /*07d0*/  IMAD.MOV R17, RZ, RZ, -R5 ;  /* 0x000000ffff117224 */ /* 0x000fe200078e0a05 */
[----:B------:R-:W-:Y:S02]  /*07e0*/  ISETP.GE.AND P0, PT, R6, UR6, PT ;  /* 0x0000000606007c0c */ /* 0x000fe4000bf06270 */
[----:B------:R-:W-:Y:S01]  /*07f0*/  SEL R9, R8, RZ, P1 ;  /* 0x000000ff08097207 */ /* 0x000fe20000800000 */
[----:B------:R-:W-:Y:S01]  /*0800*/  IMAD R19, R14, R17, R19 ;  /* 0x000000110e137224 */ /* 0x000fe200078e0213 */
[----:B------:R-:W-:Y:S01]  /*0810*/  LOP3.LUT R22, R11, 0x4, RZ, 0xfc, !PT ;  /* 0x000000040b167812 */ /* 0x000fe200078efcff */
[----:B------:R-:W-:Y:S01]  /*0820*/  IMAD.HI.U32 R8, R12, R15, RZ ;  /* 0x0000000f0c087227 */ /* 0x000fe200078e00ff */
[----:B------:R-:W-:Y:S01]  /*0830*/  SEL R5, R101, RZ, !P0 ;  /* 0x000000ff65057207 */ /* 0x000fe20004000000 */
[----:B-1----:R-:W1:Y:S01]  /*0840*/  MUFU.RCP R7, R7 ;  /* 0x0000000700077308 */ /* 0x002e620000001000 */
[----:B------:R-:W-:Y:S01]  /*0850*/  ISETP.GT.U32.AND P2, PT, R14, R19, PT ;  /* 0x000000130e00720c */ /* 0x000fe20003f44070 */
[----:B------:R-:W-:Y:S01]  /*0860*/  IMAD.MOV R8, RZ, RZ, -R8 ;  /* 0x000000ffff087224 */ /* 0x000fe200078e0a08 */
[----:B------:R-:W-:-:S02]  /*0870*/  IABS R17, R22 ;  /* 0x0000001600117213 */ /* 0x000fc40000000000 */
[----:B------:R-:W-:Y:S01]  /*0880*/  ISETP.NE.U32.AND P3, PT, R5, RZ, PT ;  /* 0x000000ff0500720c */ /* 0x000fe20003f65070 */
[----:B------:R-:W-:Y:S01]  /*0890*/  IMAD R5, R18, R13, R21 ;  /* 0x0000000d12057224 */ /* 0x000fe200078e0215 */
[C---:B------:R-:W-:Y:S01]  /*08a0*/  LOP3.LUT R24, R11.reuse, 0x8, RZ, 0xfc, !PT ;  /* 0x000000080b187812 */ /* 0x040fe200078efcff */
[----:B------:R-:W-:Y:S01]  /*08b0*/  IMAD R13, R14, R8, R15 ;  /* 0x000000080e0d7224 */ /* 0x000fe200078e020f */
[----:B------:R-:W-:Y:S01]  /*08c0*/  LOP3.LUT R26, R11, 0xc, RZ, 0xfc, !PT ;  /* 0x0000000c0b1a7812 */ /* 0x000fe200078efcff */
[----:B------:R-:W-:Y:S01]  /*08d0*/  IMAD.HI.U32 R8, R12, R17, RZ ;  /* 0x000000110c087227 */ /* 0x000fe200078e00ff */
[----:B------:R-:W-:Y:S02]  /*08e0*/  IABS R21, R24 ;  /* 0x0000001800157213 */ /* 0x000fe40000000000 */
[----:B------:R-:W-:Y:S01]  /*08f0*/  ISETP.GT.U32.AND P1, PT, R14, R13, PT ;  /* 0x0000000d0e00720c */ /* 0x000fe20003f24070 */
[----:B------:R-:W-:Y:S01]  /*0900*/  @!P2 IMAD.IADD R19, R19, 0x1, -R14 ;  /* 0x000000011313a824 */ /* 0x000fe200078e0a0e */
[----:B------:R-:W-:Y:S01]  /*0910*/  ISETP.GE.AND P4, PT, R23, RZ, PT ;  /* 0x000000ff1700720c */ /* 0x000fe20003f86270 */
[----:B------:R-:W-:Y:S01]  /*0920*/  IMAD.MOV R18, RZ, RZ, -R8 ;  /* 0x000000ffff127224 */ /* 0x000fe200078e0a08 */
[----:B------:R-:W-:Y:S01]  /*0930*/  IABS R23, R26 ;  /* 0x0000001a00177213 */ /* 0x000fe20000000000 */
[----:B------:R-:W-:Y:S01]  /*0940*/  IMAD.HI.U32 R15, R12, R21, RZ ;  /* 0x000000150c0f7227 */ /* 0x000fe200078e00ff */
[----:B------:R-:W-:-:S02]  /*0950*/  ISETP.GT.U32.AND P2, PT, R14, R19, PT ;  /* 0x000000130e00720c */ /* 0x000fc40003f44070 */
[----:B------:R-:W-:Y:S01]  /*0960*/  ISETP.NE.U32.AND P0, PT, R9, RZ, PT ;  /* 0x000000ff0900720c */ /* 0x000fe20003f05070 */
[C---:B------:R-:W-:Y:S01]  /*0970*/  IMAD R17, R14.reuse, R18, R17 ;  /* 0x000000120e117224 */ /* 0x040fe200078e0211 */
[C---:B------:R-:W-:Y:S01]  /*0980*/  LOP3.LUT R27, R11.reuse, 0x10, RZ, 0xfc, !PT ;  /* 0x000000100b1b7812 */ /* 0x040fe200078efcff */
[----:B------:R-:W-:Y:S01]  /*0990*/  IMAD.MOV R15, RZ, RZ, -R15 ;  /* 0x000000ffff0f7224 */ /* 0x000fe200078e0a0f */
[----:B------:R-:W-:Y:S01]  /*09a0*/  LOP3.LUT R30, R11, 0x2c, RZ, 0xfc, !PT ;  /* 0x0000002c0b1e7812 */ /* 0x000fe200078efcff */
[--C-:B------:R-:W-:Y:S01]  /*09b0*/  @!P1 IMAD.IADD R13, R13, 0x1, -R14.reuse ;  /* 0x000000010d0d9824 */ /* 0x100fe200078e0a0e */
[C---:B------:R-:W-:Y:S01]  /*09c0*/  ISETP.GT.U32.AND P5, PT, R14.reuse, R17, PT ;  /* 0x000000110e00720c */ /* 0x040fe20003fa4070 */
[----:B-1----:R-:W-:Y:S01]  /*09d0*/  VIADD R7, R7, 0xffffffe ;  /* 0x0ffffffe07077836 */ /* 0x002fe20000000000 */
[----:B------:R-:W-:Y:S01]  /*09e0*/  IABS R25, R27 ;  /* 0x0000001b00197213 */ /* 0x000fe20000000000 */
[C---:B------:R-:W-:Y:S01]  /*09f0*/  IMAD R21, R14.reuse, R15, R21 ;  /* 0x0000000f0e157224 */ /* 0x040fe200078e0215 */
[----:B------:R-:W-:Y:S01]  /*0a00*/  ISETP.GT.U32.AND P6, PT, R14, R13, PT ;  /* 0x0000000d0e00720c */ /* 0x000fe20003fc4070 */
[----:B------:R-:W-:Y:S01]  /*0a10*/  @!P2 IMAD.IADD R19, R19, 0x1, -R14 ;  /* 0x000000011313a824 */ /* 0x000fe200078e0a0e */
[----:B------:R1:W2:Y:S01]  /*0a20*/  F2I.FTZ.U32.TRUNC.NTZ R9, R7 ;  /* 0x0000000700097305 */ /* 0x0002a2000021f000 */
[----:B------:R-:W-:Y:S01]  /*0a30*/  IMAD.HI.U32 R8, R12, R23, RZ ;  /* 0x000000170c087227 */ /* 0x000fe200078e00ff */
[----:B------:R-:W-:-:S02]  /*0a40*/  ISETP.GT.U32.AND P1, PT, R14, R21, PT ;  /* 0x000000150e00720c */ /* 0x000fc40003f24070 */
[----:B------:R-:W-:Y:S01]  /*0a50*/  ISETP.GE.AND P2, PT, R22, RZ, PT ;  /* 0x000000ff1600720c */ /* 0x000fe20003f46270 */
[----:B------:R-:W-:Y:S01]  /*0a60*/  IMAD.MOV.U32 R15, RZ, RZ, R19 ;  /* 0x000000ffff0f7224 */ /* 0x000fe200078e0013 */
[C---:B------:R-:W-:Y:S01]  /*0a70*/  LOP3.LUT R22, R11.reuse, 0x14, RZ, 0xfc, !PT ;  /* 0x000000140b167812 */ /* 0x040fe200078efcff */
[----:B------:R-:W-:Y:S01]  /*0a80*/  IMAD.MOV R8, RZ, RZ, -R8 ;  /* 0x000000ffff087224 */ /* 0x000fe200078e0a08 */
[----:B------:R-:W-:Y:S01]  /*0a90*/  LOP3.LUT R28, R11, 0x28, RZ, 0xfc, !PT ;  /* 0x000000280b1c7812 */ /* 0x000fe200078efcff */
[----:B------:R-:W-:Y:S01]  /*0aa0*/  @!P5 IMAD.IADD R17, R17, 0x1, -R14 ;  /* 0x000000011111d824 */ /* 0x000fe200078e0a0e */
[----:B------:R-:W-:Y:S01]  /*0ab0*/  IABS R39, R30 ;  /* 0x0000001e00277213 */ /* 0x000fe20000000000 */
[----:B------:R-:W-:Y:S01]  /*0ac0*/  @!P4 IMAD.MOV R15, RZ, RZ, -R15 ;  /* 0x000000ffff0fc224 */ /* 0x000fe200078e0a0f */
[----:B------:R-:W-:Y:S01]  /*0ad0*/  ISETP.GE.AND P4, PT, R11, RZ, PT ;  /* 0x000000ff0b00720c */ /* 0x000fe20003f86270 */
[C---:B-1----:R-:W-:Y:S01]  /*0ae0*/  IMAD R7, R14.reuse, R8, R23 ;  /* 0x000000080e077224 */ /* 0x042fe200078e0217 */
[----:B------:R-:W-:Y:S01]  /*0af0*/  ISETP.GT.U32.AND P5, PT, R14, R17, PT ;  /* 0x000000110e00720c */ /* 0x000fe20003fa4070 */
[----:B------:R-:W-:Y:S01]  /*0b00*/  IMAD.HI.U32 R8, R12, R25, RZ ;  /* 0x000000190c087227 */ /* 0x000fe200078e00ff */
[----:B------:R-:W-:-:S02]  /*0b10*/  IABS R23, R22 ;  /* 0x0000001600177213 */ /* 0x000fc40000000000 */
[----:B------:R-:W-:Y:S01]  /*0b20*/  IABS R37, R28 ;  /* 0x0000001c00257213 */ /* 0x000fe20000000000 */
[----:B------:R-:W-:Y:S01]  /*0b30*/  IMAD.MOV R8, RZ, RZ, -R8 ;  /* 0x000000ffff087224 */ /* 0x000fe200078e0a08 */
[----:B------:R-:W-:Y:S01]  /*0b40*/  LOP3.LUT R32, R11, 0x30, RZ, 0xfc, !PT ;  /* 0x000000300b207812 */ /* 0x000fe200078efcff */
[--C-:B------:R-:W-:Y:S01]  /*0b50*/  @!P6 IMAD.IADD R13, R13, 0x1, -R14.reuse ;  /* 0x000000010d0de824 */ /* 0x100fe200078e0a0e */
[C---:B------:R-:W-:Y:S01]  /*0b60*/  ISETP.GT.U32.AND P6, PT, R14.reuse, R7, PT ;  /* 0x000000070e00720c */ /* 0x040fe20003fc4070 */
[----:B------:R-:W-:Y:S01]  /*0b70*/  @!P1 IMAD.IADD R21, R21, 0x1, -R14 ;  /* 0x0000000115159824 */ /* 0x000fe200078e0a0e */
[C---:B------:R-:W-:Y:S01]  /*0b80*/  LOP3.LUT R34, R11.reuse, 0x34, RZ, 0xfc, !PT ;  /* 0x000000340b227812 */ /* 0x040fe200078efcff */
[----:B--2---:R-:W-:Y:S01]  /*0b90*/  IMAD.MOV R19, RZ, RZ, -R9 ;  /* 0x000000ffff137224 */ /* 0x004fe200078e0a09 */
[----:B------:R-:W-:Y:S01]  /*0ba0*/  LOP3.LUT R36, R11, 0x38, RZ, 0xfc, !PT ;  /* 0x000000380b247812 */ /* 0x000fe200078efcff */
[C---:B------:R-:W-:Y:S01]  /*0bb0*/  IMAD R25, R14.reuse, R8, R25 ;  /* 0x000000080e197224 */ /* 0x040fe200078e0219 */
[----:B------:R-:W-:Y:S01]  /*0bc0*/  ISETP.GT.U32.AND P1, PT, R14, R21, PT ;  /* 0x000000150e00720c */ /* 0x000fe20003f24070 */
[----:B------:R-:W-:Y:S01]  /*0bd0*/  IMAD.MOV.U32 R18, RZ, RZ, R13 ;  /* 0x000000ffff127224 */ /* 0x000fe200078e000d */
[----:B------:R-:W-:Y:S01]  /*0be0*/  IABS R41, R36 ;  /* 0x0000002400297213 */ /* 0x000fe20000000000 */
[----:B------:R-:W-:Y:S01]  /*0bf0*/  IMAD R13, R19, R16, RZ ;  /* 0x00000010130d7224 */ /* 0x000fe200078e02ff */
[C---:B------:R-:W-:Y:S01]  /*0c00*/  LOP3.LUT R89, R6.reuse, 0xc, RZ, 0xfc, !PT ;  /* 0x0000000c06597812 */ /* 0x040fe200078efcff */
[----:B------:R-:W-:Y:S01]  /*0c10*/  IMAD.MOV.U32 R8, RZ, RZ, RZ ;  /* 0x000000ffff087224 */ /* 0x000fe200078e00ff */
[----:B------:R-:W-:Y:S01]  /*0c20*/  LOP3.LUT R90, R6, 0xe, RZ, 0xfc, !PT ;  /* 0x0000000e065a7812 */ /* 0x000fe200078efcff */
[----:B------:R-:W-:Y:S01]  /*0c30*/  @!P4 IMAD.MOV R18, RZ, RZ, -R18 ;  /* 0x000000ffff12c224 */ /* 0x000fe200078e0a12 */
[----:B------:R-:W-:Y:S01]  /*0c40*/  ISETP.GT.U32.AND P4, PT, R14, R25, PT ;  /* 0x000000190e00720c */ /* 0x000fe20003f84070 */
[----:B------:R-:W-:Y:S01]  /*0c50*/  @!P5 IMAD.IADD R17, R17, 0x1, -R14 ;  /* 0x000000011111d824 */ /* 0x000fe200078e0a0e */
[----:B------:R-:W-:Y:S01]  /*0c60*/  ISETP.GE.AND P5, PT, R24, RZ, PT ;  /* 0x000000ff1800720c */ /* 0x000fe20003fa6270 */
[----:B------:R-:W-:Y:S01]  /*0c70*/  IMAD.HI.U32 R8, R9, R13, R8 ;  /* 0x0000000d09087227 */ /* 0x000fe200078e0008 */
[----:B------:R-:W-:-:S02]  /*0c80*/  LOP3.LUT R13, R11, 0x18, RZ, 0xfc, !PT ;  /* 0x000000180b0d7812 */ /* 0x000fc400078efcff */
[----:B------:R-:W-:Y:S01]  /*0c90*/  LOP3.LUT R24, R11, 0x20, RZ, 0xfc, !PT ;  /* 0x000000200b187812 */ /* 0x000fe200078efcff */
[----:B------:R-:W-:Y:S01]  /*0ca0*/  IMAD.HI.U32 R9, R12, R23, RZ ;  /* 0x000000170c097227 */ /* 0x000fe200078e00ff */
[C---:B------:R-:W-:Y:S02]  /*0cb0*/  LOP3.LUT R93, R6.reuse, 0x12, RZ, 0xfc, !PT ;  /* 0x00000012065d7812 */ /* 0x040fe400078efcff */
[----:B------:R-:W-:Y:S01]  /*0cc0*/  IABS R31, R24 ;  /* 0x00000018001f7213 */ /* 0x000fe20000000000 */
[--C-:B------:R-:W-:Y:S01]  /*0cd0*/  @!P6 IMAD.IADD R7, R7, 0x1, -R14.reuse ;  /* 0x000000010707e824 */ /* 0x100fe200078e0a0e */
[C---:B------:R-:W-:Y:S01]  /*0ce0*/  LOP3.LUT R94, R6.reuse, 0x14, RZ, 0xfc, !PT ;  /* 0x00000014065e7812 */ /* 0x040fe200078efcff */
[----:B------:R-:W-:Y:S01]  /*0cf0*/  IMAD.MOV R9, RZ, RZ, -R9 ;  /* 0x000000ffff097224 */ /* 0x000fe200078e0a09 */
[----:B------:R-:W-:Y:S01]  /*0d00*/  LOP3.LUT R95, R6, 0x16, RZ, 0xfc, !PT ;  /* 0x00000016065f7812 */ /* 0x000fe200078efcff */
[--C-:B------:R-:W-:Y:S01]  /*0d10*/  @!P1 IMAD.IADD R21, R21, 0x1, -R14.reuse ;  /* 0x0000000115159824 */ /* 0x100fe200078e0a0e */
[C---:B------:R-:W-:Y:S01]  /*0d20*/  ISETP.GT.U32.AND P6, PT, R14.reuse, R7, PT ;  /* 0x000000070e00720c */ /* 0x040fe20003fc4070 */
[----:B------:R-:W-:Y:S01]  /*0d30*/  IMAD R9, R14, R9, R23 ;  /* 0x000000090e097224 */ /* 0x000fe200078e0217 */
[----:B------:R-:W-:Y:S01]  /*0d40*/  ISETP.GE.AND P1, PT, R26, RZ, PT ;  /* 0x000000ff1a00720c */ /* 0x000fe20003f26270 */
[----:B------:R-:W-:Y:S01]  /*0d50*/  IMAD.MOV.U32 R19, RZ, RZ, R17 ;  /* 0x000000ffff137224 */ /* 0x000fe200078e0011 */
[----:B------:R-:W-:Y:S01]  /*0d60*/  LOP3.LUT R26, R11, 0x24, RZ, 0xfc, !PT ;  /* 0x000000240b1a7812 */ /* 0x000fe200078efcff */
[----:B------:R-:W-:Y:S01]  /*0d70*/  @!P4 IMAD.IADD R25, R25, 0x1, -R14 ;  /* 0x000000011919c824 */ /* 0x000fe200078e0a0e */
[----:B------:R-:W-:Y:S01]  /*0d80*/  ISETP.GE.AND P4, PT, R27, RZ, PT ;  /* 0x000000ff1b00720c */ /* 0x000fe20003f86270 */
[----:B------:R-:W-:Y:S01]  /*0d90*/  @!P5 IMAD.MOV R21, RZ, RZ, -R21 ;  /* 0x000000ffff15d224 */ /* 0x000fe200078e0a15 */
[C---:B------:R-:W-:Y:S01]  /*0da0*/  ISETP.GT.U32.AND P5, PT, R14.reuse, R9, PT ;  /* 0x000000090e00720c */ /* 0x040fe20003fa4070 */
[----:B------:R-:W-:Y:S01]  /*0db0*/  @!P2 IMAD.MOV R19, RZ, RZ, -R19 ;  /* 0x000000ffff13a224 */ /* 0x000fe200078e0a13 */
[----:B------:R-:W-:Y:S01]  /*0dc0*/  ISETP.GT.U32.AND P2, PT, R14, R25, PT ;  /* 0x000000190e00720c */ /* 0x000fe20003f44070 */
[----:B------:R-:W-:Y:S01]  /*0dd0*/  IMAD.HI.U32 R17, R12, R31, RZ ;  /* 0x0000001f0c117227 */ /* 0x000fe200078e00ff */
[----:B------:R-:W-:-:S02]  /*0de0*/  IABS R27, R13 ;  /* 0x0000000d001b7213 */ /* 0x000fc40000000000 */
[----:B------:R-:W-:Y:S01]  /*0df0*/  IABS R33, R26 ;  /* 0x0000001a00217213 */ /* 0x000fe20000000000 */
[--C-:B------:R-:W-:Y:S01]  /*0e00*/  @!P6 IMAD.IADD R7, R7, 0x1, -R14.reuse ;  /* 0x000000010707e824 */ /* 0x100fe200078e0a0e */
[----:B------:R-:W-:Y:S01]  /*0e10*/  ISETP.GE.AND P6, PT, R22, RZ, PT ;  /* 0x000000ff1600720c */ /* 0x000fe20003fc6270 */
[----:B------:R-:W-:Y:S01]  /*0e20*/  IMAD.MOV R17, RZ, RZ, -R17 ;  /* 0x000000ffff117224 */ /* 0x000fe200078e0a11 */
[C---:B------:R-:W-:Y:S01]  /*0e30*/  LOP3.LUT R96, R6.reuse, 0x18, RZ, 0xfc, !PT ;  /* 0x0000001806607812 */ /* 0x040fe200078efcff */
[----:B------:R-:W-:Y:S01]  /*0e40*/  IMAD.MOV.U32 R23, RZ, RZ, R7 ;  /* 0x000000ffff177224 */ /* 0x000fe200078e0007 */
[----:B------:R-:W-:Y:S01]  /*0e50*/  LOP3.LUT R7, R11, 0x1c, RZ, 0xfc, !PT ;  /* 0x0000001c0b077812 */ /* 0x000fe200078efcff */
[--C-:B------:R-:W-:Y:S01]  /*0e60*/  @!P5 IMAD.IADD R9, R9, 0x1, -R14.reuse ;  /* 0x000000010909d824 */ /* 0x100fe200078e0a0e */
[----:B------:R-:W-:Y:S01]  /*0e70*/  LOP3.LUT R97, R6, 0x1a, RZ, 0xfc, !PT ;  /* 0x0000001a06617812 */ /* 0x000fe200078efcff */
[----:B------:R-:W-:Y:S01]  /*0e80*/  @!P2 IMAD.IADD R25, R25, 0x1, -R14 ;  /* 0x000000011919a824 */ /* 0x000fe200078e0a0e */
[----:B------:R-:W-:Y:S01]  /*0e90*/  ISETP.GE.AND P2, PT, R7, RZ, PT ;  /* 0x000000ff0700720c */ /* 0x000fe20003f46270 */
[----:B------:R-:W-:Y:S01]  /*0ea0*/  @!P1 IMAD.MOV R23, RZ, RZ, -R23 ;  /* 0x000000ffff179224 */ /* 0x000fe200078e0a17 */
[----:B------:R-:W-:Y:S01]  /*0eb0*/  IABS R29, R7 ;  /* 0x00000007001d7213 */ /* 0x000fe20000000000 */
[----:B------:R-:W-:Y:S01]  /*0ec0*/  IMAD.HI.U32 R7, R12, R27, RZ ;  /* 0x0000001b0c077227 */ /* 0x000fe200078e00ff */
[----:B------:R-:W-:-:S02]  /*0ed0*/  ISETP.GT.U32.AND P5, PT, R14, R9, PT ;  /* 0x000000090e00720c */ /* 0x000fc40003fa4070 */
[----:B------:R-:W-:Y:S01]  /*0ee0*/  ISETP.GE.AND P1, PT, R13, RZ, PT ;  /* 0x000000ff0d00720c */ /* 0x000fe20003f26270 */
[----:B------:R-:W-:Y:S01]  /*0ef0*/  IMAD.MOV R7, RZ, RZ, -R7 ;  /* 0x000000ffff077224 */ /* 0x000fe200078e0a07 */
[----:B------:R-:W-:Y:S01]  /*0f00*/  LOP3.LUT R98, R6, 0x1c, RZ, 0xfc, !PT ;  /* 0x0000001c06627812 */ /* 0x000fe200078efcff */
[----:B------:R-:W-:Y:S01]  /*0f10*/  IMAD.HI.U32 R13, R12, R29, RZ ;  /* 0x0000001d0c0d7227 */ /* 0x000fe200078e00ff */
[----:B------:R-:W-:-:S03]  /*0f20*/  LOP3.LUT R99, R6, 0x1e, RZ, 0xfc, !PT ;  /* 0x0000001e06637812 */ /* 0x000fc600078efcff */
[C---:B------:R-:W-:Y:S02]  /*0f30*/  IMAD R7, R14.reuse, R7, R27 ;  /* 0x000000070e077224 */ /* 0x040fe400078e021b */
[----:B------:R-:W-:Y:S02]  /*0f40*/  @!P4 IMAD.MOV R25, RZ, RZ, -R25 ;  /* 0x000000ffff19c224 */ /* 0x000fe400078e0a19 */
[----:B------:R-:W-:Y:S01]  /*0f50*/  @!P5 IMAD.IADD R9, R9, 0x1, -R14 ;  /* 0x000000010909d824 */ /* 0x000fe200078e0a0e */
[C---:B------:R-:W-:Y:S01]  /*0f60*/  ISETP.GT.U32.AND P4, PT, R14.reuse, R7, PT ;  /* 0x000000070e00720c */ /* 0x040fe20003f84070 */
[----:B------:R-:W-:Y:S02]  /*0f70*/  IMAD.MOV R13, RZ, RZ, -R13 ;  /* 0x000000ffff0d7224 */ /* 0x000fe400078e0a0d */
[----:B------:R-:W-:Y:S01]  /*0f80*/  IMAD R17, R14, R17, R31 ;  /* 0x000000110e117224 */ /* 0x000fe200078e021f */
[----:B------:R-:W-:Y:S01]  /*0f90*/  IABS R31, R32 ;  /* 0x00000020001f7213 */ /* 0x000fe20000000000 */
[----:B------:R-:W-:-:S02]  /*0fa0*/  IMAD.MOV.U32 R27, RZ, RZ, R9 ;  /* 0x000000ffff1b7224 */ /* 0x000fc400078e0009 */
[C---:B------:R-:W-:Y:S02]  /*0fb0*/  IMAD R13, R14.reuse, R13, R29 ;  /* 0x0000000d0e0d7224 */ /* 0x040fe400078e021d */
[----:B------:R-:W-:Y:S01]  /*0fc0*/  @!P6 IMAD.MOV R27, RZ, RZ, -R27 ;  /* 0x000000ffff1be224 */ /* 0x000fe200078e0a1b */
[----:B------:R-:W-:Y:S01]  /*0fd0*/  ISETP.GT.U32.AND P6, PT, R14, R17, PT ;  /* 0x000000110e00720c */ /* 0x000fe20003fc4070 */
[----:B------:R-:W-:Y:S01]  /*0fe0*/  IMAD.IADD R5, R20, 0x1, R5 ;  /* 0x0000000114057824 */ /* 0x000fe200078e0205 */
[----:B------:R-:W-:Y:S01]  /*0ff0*/  ISETP.GT.U32.AND P5, PT, R14, R13, PT ;  /* 0x0000000d0e00720c */ /* 0x000fe20003fa4070 */
[----:B------:R-:W-:Y:S02]  /*1000*/  @!P4 IMAD.IADD R7, R7, 0x1, -R14 ;  /* 0x000000010707c824 */ /* 0x000fe400078e0a0e */
[----:B------:R-:W-:-:S03]  /*1010*/  IMAD.HI.U32 R20, R12, R33, RZ ;  /* 0x000000210c147227 */ /* 0x000fc600078e00ff */
[----:B------:R-:W-:Y:S01]  /*1020*/  ISETP.GT.U32.AND P4, PT, R14, R7, PT ;  /* 0x000000070e00720c */ /* 0x000fe20003f84070 */
[----:B------:R-:W-:Y:S02]  /*1030*/  IMAD.MOV R20, RZ, RZ, -R20 ;  /* 0x000000ffff147224 */ /* 0x000fe400078e0a14 */
[----:B------:R-:W-:-:S04]  /*1040*/  IMAD.HI.U32 R22, R12, R39, RZ ;  /* 0x000000270c167227 */ /* 0x000fc800078e00ff */
[--C-:B------:R-:W-:Y:S02]  /*1050*/  @!P6 IMAD.IADD R17, R17, 0x1, -R14.reuse ;  /* 0x000000011111e824 */ /* 0x100fe400078e0a0e */
[--C-:B------:R-:W-:Y:S02]  /*1060*/  @!P5 IMAD.IADD R13, R13, 0x1, -R14.reuse ;  /* 0x000000010d0dd824 */ /* 0x100fe400078e0a0e */
[C---:B------:R-:W-:Y:S01]  /*1070*/  IMAD R9, R14.reuse, R20, R33 ;  /* 0x000000140e097224 */ /* 0x040fe200078e0221 */
[----:B------:R-:W-:Y:S01]  /*1080*/  ISETP.GT.U32.AND P6, PT, R14, R17, PT ;  /* 0x000000110e00720c */ /* 0x000fe20003fc4070 */
[----:B------:R-:W-:Y:S01]  /*1090*/  IMAD.HI.U32 R20, R12, R37, RZ ;  /* 0x000000250c147227 */ /* 0x000fe200078e00ff */
[C---:B------:R-:W-:Y:S02]  /*10a0*/  ISETP.GT.U32.AND P5, PT, R14.reuse, R13, PT ;  /* 0x0000000d0e00720c */ /* 0x040fe40003fa4070 */
[----:B------:R-:W-:Y:S01]  /*10b0*/  IABS R33, R34 ;  /* 0x0000002200217213 */ /* 0x000fe20000000000 */
[----:B------:R-:W-:Y:S01]  /*10c0*/  @!P4 IMAD.IADD R7, R7, 0x1, -R14 ;  /* 0x000000010707c824 */ /* 0x000fe200078e0a0e */
[----:B------:R-:W-:Y:S01]  /*10d0*/  ISETP.GT.U32.AND P4, PT, R14, R9, PT ;  /* 0x000000090e00720c */ /* 0x000fe20003f84070 */
[----:B------:R-:W-:-:S02]  /*10e0*/  IMAD.MOV R22, RZ, RZ, -R22 ;  /* 0x000000ffff167224 */ /* 0x000fc400078e0a16 */
[----:B------:R-:W-:Y:S02]  /*10f0*/  IMAD.MOV R20, RZ, RZ, -R20 ;  /* 0x000000ffff147224 */ /* 0x000fe400078e0a14 */
[C---:B------:R-:W-:Y:S02]  /*1100*/  IMAD R39, R14.reuse, R22, R39 ;  /* 0x000000160e277224 */ /* 0x040fe400078e0227 */
[C---:B------:R-:W-:Y:S02]  /*1110*/  IMAD R37, R14.reuse, R20, R37 ;  /* 0x000000140e257224 */ /* 0x040fe400078e0225 */
[--C-:B------:R-:W-:Y:S01]  /*1120*/  @!P6 IMAD.IADD R17, R17, 0x1, -R14.reuse ;  /* 0x000000011111e824 */ /* 0x100fe200078e0a0e */
[C---:B------:R-:W-:Y:S01]  /*1130*/  ISETP.GT.U32.AND P6, PT, R14.reuse, R39, PT ;  /* 0x000000270e00720c */ /* 0x040fe20003fc4070 */
[----:B------:R-:W-:Y:S01]  /*1140*/  @!P5 IMAD.IADD R13, R13, 0x1, -R14 ;  /* 0x000000010d0dd824 */ /* 0x000fe200078e0a0e */
[----:B------:R-:W-:Y:S01]  /*1150*/  ISETP.GT.U32.AND P5, PT, R14, R37, PT ;  /* 0x000000250e00720c */ /* 0x000fe20003fa4070 */
[----:B------:R-:W-:-:S02]  /*1160*/  IMAD.MOV.U32 R29, RZ, RZ, R7 ;  /* 0x000000ffff1d7224 */ /* 0x000fc400078e0007 */
[----:B------:R-:W-:Y:S01]  /*1170*/  @!P4 IMAD.IADD R9, R9, 0x1, -R14 ;  /* 0x000000010909c824 */ /* 0x000fe200078e0a0e */
[----:B------:R-:W-:Y:S01]  /*1180*/  ISETP.GE.AND P4, PT, R24, RZ, PT ;  /* 0x000000ff1800720c */ /* 0x000fe20003f86270 */
[----:B------:R-:W-:Y:S01]  /*1190*/  @!P1 IMAD.MOV R29, RZ, RZ, -R29 ;  /* 0x000000ffff1d9224 */ /* 0x000fe200078e0a1d */
[----:B------:R-:W-:Y:S01]  /*11a0*/  LOP3.LUT R24, R11, 0x3c, RZ, 0xfc, !PT ;  /* 0x0000003c0b187812 */ /* 0x000fe200078efcff */
[----:B------:R-:W-:Y:S01]  /*11b0*/  IMAD.HI.U32 R20, R12, R31, RZ ;  /* 0x0000001f0c147227 */ /* 0x000fe200078e00ff */
[----:B------:R-:W-:-:S03]  /*11c0*/  ISETP.GT.U32.AND P1, PT, R14, R9, PT ;  /* 0x000000090e00720c */ /* 0x000fc60003f24070 */
[----:B------:R-:W-:Y:S02]  /*11d0*/  @!P6 IMAD.IADD R39, R39, 0x1, -R14 ;  /* 0x000000012727e824 */ /* 0x000fe400078e0a0e */
[----:B------:R-:W-:Y:S02]  /*11e0*/  IMAD.MOV R20, RZ, RZ, -R20 ;  /* 0x000000ffff147224 */ /* 0x000fe400078e0a14 */
[----:B------:R-:W-:Y:S01]  /*11f0*/  @!P5 IMAD.IADD R37, R37, 0x1, -R14 ;  /* 0x000000012525d824 */ /* 0x000fe200078e0a0e */
[----:B------:R-:W-:Y:S01]  /*1200*/  ISETP.GE.AND P5, PT, R26, RZ, PT ;  /* 0x000000ff1a00720c */ /* 0x000fe20003fa6270 */
[----:B------:R-:W-:Y:S01]  /*1210*/  IMAD.HI.U32 R22, R12, R33, RZ ;  /* 0x000000210c167227 */ /* 0x000fe200078e00ff */
[C---:B------:R-:W-:Y:S02]  /*1220*/  ISETP.GT.U32.AND P6, PT, R14.reuse, R39, PT ;  /* 0x000000270e00720c */ /* 0x040fe40003fc4070 */
[----:B------:R-:W-:Y:S01]  /*1230*/  LOP3.LUT R26, R11, 0x40, RZ, 0xfc, !PT ;  /* 0x000000400b1a7812 */ /* 0x000fe200078efcff */
[----:B------:R-:W-:-:S02]  /*1240*/  IMAD R7, R14, R20, R31 ;  /* 0x000000140e077224 */ /* 0x000fc400078e021f */
[----:B------:R-:W-:Y:S01]  /*1250*/  IMAD.HI.U32 R20, R12, R41, RZ ;  /* 0x000000290c147227 */ /* 0x000fe200078e00ff */
[----:B------:R-:W-:-:S03]  /*1260*/  IABS R49, R26 ;  /* 0x0000001a00317213 */ /* 0x000fc60000000000 */
[----:B------:R-:W-:Y:S02]  /*1270*/  IMAD.MOV R22, RZ, RZ, -R22 ;  /* 0x000000ffff167224 */ /* 0x000fe400078e0a16 */
[----:B------:R-:W-:Y:S01]  /*1280*/  @!P1 IMAD.IADD R9, R9, 0x1, -R14 ;  /* 0x0000000109099824 */ /* 0x000fe200078e0a0e */
[C---:B------:R-:W-:Y:S01]  /*1290*/  ISETP.GT.U32.AND P1, PT, R14.reuse, R7, PT ;  /* 0x000000070e00720c */ /* 0x040fe20003f24070 */
[----:B------:R-:W-:Y:S02]  /*12a0*/  IMAD.MOV R20, RZ, RZ, -R20 ;  /* 0x000000ffff147224 */ /* 0x000fe400078e0a14 */
[----:B------:R-:W-:Y:S02]  /*12b0*/  IMAD.MOV.U32 R31, RZ, RZ, R13 ;  /* 0x000000ffff1f7224 */ /* 0x000fe400078e000d */
[----:B------:R-:W-:Y:S02]  /*12c0*/  IMAD R13, R14, R22, R33 ;  /* 0x000000160e0d7224 */ /* 0x000fe400078e0221 */
[----:B------:R-:W-:-:S02]  /*12d0*/  IMAD.MOV.U32 R35, RZ, RZ, R9 ;  /* 0x000000ffff237224 */ /* 0x000fc400078e0009 */
[C---:B------:R-:W-:Y:S01]  /*12e0*/  IMAD R9, R14.reuse, R20, R41 ;  /* 0x000000140e097224 */ /* 0x040fe200078e0229 */
[----:B------:R-:W-:Y:S01]  /*12f0*/  IABS R41, R24 ;  /* 0x0000001800297213 */ /* 0x000fe20000000000 */
[----:B------:R-:W-:Y:S01]  /*1300*/  @!P5 IMAD.MOV R35, RZ, RZ, -R35 ;  /* 0x000000ffff23d224 */ /* 0x000fe200078e0a23 */
[C---:B------:R-:W-:Y:S01]  /*1310*/  ISETP.GT.U32.AND P5, PT, R14.reuse, R13, PT ;  /* 0x0000000d0e00720c */ /* 0x040fe20003fa4070 */
[--C-:B------:R-:W-:Y:S01]  /*1320*/  @!P6 IMAD.IADD R39, R39, 0x1, -R14.reuse ;  /* 0x000000012727e824 */ /* 0x100fe200078e0a0e */
[----:B------:R-:W-:Y:S01]  /*1330*/  ISETP.GT.U32.AND P6, PT, R14, R9, PT ;  /* 0x000000090e00720c */ /* 0x000fe20003fc4070 */
[----:B------:R-:W-:Y:S01]  /*1340*/  @!P1 IMAD.IADD R7, R7, 0x1, -R14 ;  /* 0x0000000107079824 */ /* 0x000fe200078e0a0e */
[----:B------:R-:W-:Y:S01]  /*1350*/  ISETP.GE.AND P1, PT, R32, RZ, PT ;  /* 0x000000ff2000720c */ /* 0x000fe20003f26270 */
[----:B------:R-:W-:Y:S01]  /*1360*/  IMAD.MOV.U32 R33, RZ, RZ, R17 ;  /* 0x000000ffff217224 */ /* 0x000fe200078e0011 */
[----:B------:R-:W-:Y:S01]  /*1370*/  LOP3.LUT R32, R11, 0x4c, RZ, 0xfc, !PT ;  /* 0x0000004c0b207812 */ /* 0x000fe200078efcff */
[----:B------:R-:W-:-:S03]  /*1380*/  IMAD.HI.U32 R17, R12, R41, RZ ;  /* 0x000000290c117227 */ /* 0x000fc600078e00ff */
[----:B------:R-:W-:Y:S01]  /*1390*/  IABS R47, R32 ;  /* 0x00000020002f7213 */ /* 0x000fe20000000000 */
[----:B------:R-:W-:Y:S02]  /*13a0*/  IMAD.MOV R17, RZ, RZ, -R17 ;  /* 0x000000ffff117224 */ /* 0x000fe400078e0a11 */
[--C-:B------:R-:W-:Y:S01]  /*13b0*/  @!P5 IMAD.IADD R13, R13, 0x1, -R14.reuse ;  /* 0x000000010d0dd824 */ /* 0x100fe200078e0a0e */
[----:B------:R-:W-:Y:S01]  /*13c0*/  ISETP.GT.U32.AND P5, PT, R14, R7, PT ;  /* 0x000000070e00720c */ /* 0x000fe20003fa4070 */
[----:B------:R-:W-:Y:S02]  /*13d0*/  @!P6 IMAD.IADD R9, R9, 0x1, -R14 ;  /* 0x000000010909e824 */ /* 0x000fe400078e0a0e */
[----:B------:R-:W-:-:S03]  /*13e0*/  IMAD.HI.U32 R20, R12, R49, RZ ;  /* 0x000000310c147227 */ /* 0x000fc600078e00ff */
[C---:B------:R-:W-:Y:S01]  /*13f0*/  ISETP.GT.U32.AND P6, PT, R14.reuse, R9, PT ;  /* 0x000000090e00720c */ /* 0x040fe20003fc4070 */
[C---:B------:R-:W-:Y:S02]  /*1400*/  IMAD R17, R14.reuse, R17, R41 ;  /* 0x000000110e117224 */ /* 0x040fe400078e0229 */
[----:B------:R-:W-:Y:S02]  /*1410*/  IMAD.MOV R20, RZ, RZ, -R20 ;  /* 0x000000ffff147224 */ /* 0x000fe400078e0a14 */
[----:B------:R-:W-:Y:S01]  /*1420*/  @!P2 IMAD.MOV R31, RZ, RZ, -R31 ;  /* 0x000000ffff1fa224 */ /* 0x000fe200078e0a1f */
[C---:B------:R-:W-:Y:S01]  /*1430*/  ISETP.GT.U32.AND P2, PT, R14.reuse, R37, PT ;  /* 0x000000250e00720c */ /* 0x040fe20003f44070 */
[--C-:B------:R-:W-:Y:S01]  /*1440*/  @!P5 IMAD.IADD R7, R7, 0x1, -R14.reuse ;  /* 0x000000010707d824 */ /* 0x100fe200078e0a0e */
[C---:B------:R-:W-:Y:S01]  /*1450*/  ISETP.GT.U32.AND P5, PT, R14.reuse, R17, PT ;  /* 0x000000110e00720c */ /* 0x040fe20003fa4070 */
[----:B------:R-:W-:Y:S02]  /*1460*/  IMAD R49, R14, R20, R49 ;  /* 0x000000140e317224 */ /* 0x000fe400078e0231 */
[----:B------:R-:W-:Y:S01]  /*1470*/  @!P4 IMAD.MOV R33, RZ, RZ, -R33 ;  /* 0x000000ffff21c224 */ /* 0x000fe200078e0a21 */
[----:B------:R-:W-:Y:S01]  /*1480*/  ISETP.GE.AND P4, PT, R28, RZ, PT ;  /* 0x000000ff1c00720c */ /* 0x000fe20003f86270 */
[----:B------:R-:W-:Y:S01]  /*1490*/  @!P6 IMAD.IADD R9, R9, 0x1, -R14 ;  /* 0x000000010909e824 */ /* 0x000fe200078e0a0e */
[----:B------:R-:W-:Y:S01]  /*14a0*/  ISETP.GT.U32.AND P6, PT, R14, R49, PT ;  /* 0x000000310e00720c */ /* 0x000fe20003fc4070 */
[----:B------:R-:W-:Y:S01]  /*14b0*/  IMAD.MOV.U32 R41, RZ, RZ, R7 ;  /* 0x000000ffff297224 */ /* 0x000fe200078e0007 */
[----:B------:R-:W-:Y:S01]  /*14c0*/  LOP3.LUT R28, R11, 0x44, RZ, 0xfc, !PT ;  /* 0x000000440b1c7812 */ /* 0x000fe200078efcff */
[----:B------:R-:W-:-:S02]  /*14d0*/  IMAD.MOV.U32 R45, RZ, RZ, R9 ;  /* 0x000000ffff2d7224 */ /* 0x000fc400078e0009 */
[--C-:B------:R-:W-:Y:S01]  /*14e0*/  @!P2 IMAD.IADD R37, R37, 0x1, -R14.reuse ;  /* 0x000000012525a824 */ /* 0x100fe200078e0a0e */
[----:B------:R-:W-:Y:S01]  /*14f0*/  IABS R51, R28 ;  /* 0x0000001c00337213 */ /* 0x000fe20000000000 */
[--C-:B------:R-:W-:Y:S01]  /*1500*/  @!P5 IMAD.IADD R17, R17, 0x1, -R14.reuse ;  /* 0x000000011111d824 */ /* 0x100fe200078e0a0e */
[----:B------:R-:W-:Y:S01]  /*1510*/  ISETP.GE.AND P5, PT, R36, RZ, PT ;  /* 0x000000ff2400720c */ /* 0x000fe20003fa6270 */
[----:B------:R-:W-:Y:S01]  /*1520*/  IMAD.HI.U32 R7, R12, R47, RZ ;  /* 0x0000002f0c077227 */ /* 0x000fe200078e00ff */
[----:B------:R-:W-:Y:S02]  /*1530*/  ISETP.GE.AND P2, PT, R30, RZ, PT ;  /* 0x000000ff1e00720c */ /* 0x000fe40003f46270 */
[----:B------:R-:W-:Y:S01]  /*1540*/  LOP3.LUT R30, R11, 0x48, RZ, 0xfc, !PT ;  /* 0x000000480b1e7812 */ /* 0x000fe200078efcff */
[----:B------:R-:W-:Y:S01]  /*1550*/  @!P4 IMAD.MOV R37, RZ, RZ, -R37 ;  /* 0x000000ffff25c224 */ /* 0x000fe200078e0a25 */
[C---:B------:R-:W-:Y:S01]  /*1560*/  ISETP.GT.U32.AND P4, PT, R14.reuse, R13, PT ;  /* 0x0000000d0e00720c */ /* 0x040fe20003f84070 */
[----:B------:R-:W-:Y:S01]  /*1570*/  @!P6 IMAD.IADD R49, R49, 0x1, -R14 ;  /* 0x000000013131e824 */ /* 0x000fe200078e0a0e */
[----:B------:R-:W-:Y:S01]  /*1580*/  ISETP.GT.U32.AND P6, PT, R14, R17, PT ;  /* 0x000000110e00720c */ /* 0x000fe20003fc4070 */
[----:B------:R-:W-:Y:S01]  /*1590*/  IMAD.MOV R7, RZ, RZ, -R7 ;  /* 0x000000ffff077224 */ /* 0x000fe200078e0a07 */
[----:B------:R-:W-:Y:S01]  /*15a0*/  IABS R53, R30 ;  /* 0x0000001e00357213 */ /* 0x000fe20000000000 */
[----:B------:R-:W-:Y:S01]  /*15b0*/  IMAD.HI.U32 R20, R12, R51, RZ ;  /* 0x000000330c147227 */ /* 0x000fe200078e00ff */
[----:B------:R-:W-:-:S03]  /*15c0*/  LOP3.LUT R36, R11, 0x6c, RZ, 0xfc, !PT ;  /* 0x0000006c0b247812 */ /* 0x000fc600078efcff */
[----:B------:R-:W-:Y:S01]  /*15d0*/  @!P5 IMAD.MOV R45, RZ, RZ, -R45 ;  /* 0x000000ffff2dd224 */ /* 0x000fe200078e0a2d */
[----:B------:R-:W-:Y:S01]  /*15e0*/  ISETP.GE.AND P5, PT, R24, RZ, PT ;  /* 0x000000ff1800720c */ /* 0x000fe20003fa6270 */
[----:B------:R-:W-:Y:S01]  /*15f0*/  @!P1 IMAD.MOV R41, RZ, RZ, -R41 ;  /* 0x000000ffff299224 */ /* 0x000fe200078e0a29 */
[----:B------:R-:W-:Y:S01]  /*1600*/  ISETP.GT.U32.AND P1, PT, R14, R49, PT ;  /* 0x000000310e00720c */ /* 0x000fe20003f24070 */
[--C-:B------:R-:W-:Y:S01]  /*1610*/  @!P4 IMAD.IADD R13, R13, 0x1, -R14.reuse ;  /* 0x000000010d0dc824 */ /* 0x100fe200078e0a0e */
[----:B------:R-:W-:Y:S01]  /*1620*/  ISETP.GE.AND P4, PT, R34, RZ, PT ;  /* 0x000000ff2200720c */ /* 0x000fe20003f86270 */
[----:B------:R-:W-:Y:S01]  /*1630*/  @!P6 IMAD.IADD R17, R17, 0x1, -R14 ;  /* 0x000000011111e824 */ /* 0x000fe200078e0a0e */
[C---:B------:R-:W-:Y:S01]  /*1640*/  LOP3.LUT R34, R11.reuse, 0x50, RZ, 0xfc, !PT ;  /* 0x000000500b227812 */ /* 0x040fe200078efcff */
[----:B------:R-:W-:Y:S01]  /*1650*/  IMAD R7, R14, R7, R47 ;  /* 0x000000070e077224 */ /* 0x000fe200078e022f */
[----:B------:R-:W-:Y:S01]  /*1660*/  ISETP.GE.AND P6, PT, R26, RZ, PT ;  /* 0x000000ff1a00720c */ /* 0x000fe20003fc6270 */
[----:B------:R-:W-:Y:S01]  /*1670*/  IMAD.MOV R20, RZ, RZ, -R20 ;  /* 0x000000ffff147224 */ /* 0x000fe200078e0a14 */
[----:B------:R-:W-:Y:S01]  /*1680*/  IABS R55, R34 ;  /* 0x0000002200377213 */ /* 0x000fe20000000000 */
[----:B------:R-:W-:Y:S01]  /*1690*/  IMAD.MOV.U32 R47, RZ, RZ, R17 ;  /* 0x000000ffff2f7224 */ /* 0x000fe200078e0011 */
[C---:B------:R-:W-:Y:S01]  /*16a0*/  LOP3.LUT R24, R11.reuse, 0x54, RZ, 0xfc, !PT ;  /* 0x000000540b187812 */ /* 0x040fe200078efcff */
[----:B------:R-:W-:Y:S01]  /*16b0*/  IMAD R51, R14, R20, R51 ;  /* 0x000000140e337224 */ /* 0x000fe200078e0233 */
[----:B------:R-:W-:Y:S01]  /*16c0*/  LOP3.LUT R26, R11, 0x58, RZ, 0xfc, !PT ;  /* 0x000000580b1a7812 */ /* 0x000fe200078efcff */
[----:B------:R-:W-:Y:S01]  /*16d0*/  IMAD.HI.U32 R9, R12, R55, RZ ;  /* 0x000000370c097227 */ /* 0x000fe200078e00ff */
[----:B------:R-:W-:-:S02]  /*16e0*/  IABS R69, R36 ;  /* 0x0000002400457213 */ /* 0x000fc40000000000 */
[----:B------:R-:W-:Y:S01]  /*16f0*/  IABS R57, R26 ;  /* 0x0000001a00397213 */ /* 0x000fe20000000000 */
[----:B------:R-:W-:Y:S01]  /*1700*/  @!P5 IMAD.MOV R47, RZ, RZ, -R47 ;  /* 0x000000ffff2fd224 */ /* 0x000fe200078e0a2f */
[----:B------:R-:W-:Y:S01]  /*1710*/  ISETP.GT.U32.AND P5, PT, R14, R7, PT ;  /* 0x000000070e00720c */ /* 0x000fe20003fa4070 */
[----:B------:R-:W-:-:S04]  /*1720*/  IMAD.HI.U32 R22, R12, R53, RZ ;  /* 0x000000350c167227 */ /* 0x000fc800078e00ff */
[----:B------:R-:W-:Y:S01]  /*1730*/  @!P2 IMAD.MOV R39, RZ, RZ, -R39 ;  /* 0x000000ffff27a224 */ /* 0x000fe200078e0a27 */
[----:B------:R-:W-:Y:S01]  /*1740*/  ISETP.GT.U32.AND P2, PT, R14, R51, PT ;  /* 0x000000330e00720c */ /* 0x000fe20003f44070 */
[----:B------:R-:W-:Y:S02]  /*1750*/  IMAD.MOV R9, RZ, RZ, -R9 ;  /* 0x000000ffff097224 */ /* 0x000fe400078e0a09 */
[----:B------:R-:W-:Y:S02]  /*1760*/  IMAD.MOV R22, RZ, RZ, -R22 ;  /* 0x000000ffff167224 */ /* 0x000fe400078e0a16 */
[----:B------:R-:W-:Y:S01]  /*1770*/  @!P1 IMAD.IADD R49, R49, 0x1, -R14 ;  /* 0x0000000131319824 */ /* 0x000fe200078e0a0e */
[----:B------:R-:W-:Y:S01]  /*1780*/  ISETP.GE.AND P1, PT, R28, RZ, PT ;  /* 0x000000ff1c00720c */ /* 0x000fe20003f26270 */
[C---:B------:R-:W-:Y:S01]  /*1790*/  IMAD R9, R14.reuse, R9, R55 ;  /* 0x000000090e097224 */ /* 0x040fe200078e0237 */
[----:B------:R-:W-:Y:S01]  /*17a0*/  IABS R55, R24 ;  /* 0x0000001800377213 */ /* 0x000fe20000000000 */
[----:B------:R-:W-:Y:S01]  /*17b0*/  IMAD R53, R14, R22, R53 ;  /* 0x000000160e357224 */ /* 0x000fe200078e0235 */
[----:B------:R-:W-:Y:S01]  /*17c0*/  LOP3.LUT R28, R11, 0x5c, RZ, 0xfc, !PT ;  /* 0x0000005c0b1c7812 */ /* 0x000fe200078efcff */
[----:B------:R-:W-:-:S02]  /*17d0*/  IMAD.MOV.U32 R43, RZ, RZ, R13 ;  /* 0x000000ffff2b7224 */ /* 0x000fc400078e000d */
[----:B------:R-:W-:Y:S01]  /*17e0*/  @!P6 IMAD.MOV R49, RZ, RZ, -R49 ;  /* 0x000000ffff31e224 */ /* 0x000fe200078e0a31 */
[C---:B------:R-:W-:Y:S01]  /*17f0*/  ISETP.GT.U32.AND P6, PT, R14.reuse, R9, PT ;  /* 0x000000090e00720c */ /* 0x040fe20003fc4070 */
[----:B------:R-:W-:Y:S01]  /*1800*/  @!P4 IMAD.MOV R43, RZ, RZ, -R43 ;  /* 0x000000ffff2bc224 */ /* 0x000fe200078e0a2b */
[----:B------:R-:W-:Y:S01]  /*1810*/  ISETP.GT.U32.AND P4, PT, R14, R53, PT ;  /* 0x000000350e00720c */ /* 0x000fe20003f84070 */
[--C-:B------:R-:W-:Y:S01]  /*1820*/  @!P5 IMAD.IADD R7, R7, 0x1, -R14.reuse ;  /* 0x000000010707d824 */ /* 0x100fe200078e0a0e */
[----:B------:R-:W-:Y:S01]  /*1830*/  IABS R63, R28 ;  /* 0x0000001c003f7213 */ /* 0x000fe20000000000 */
[----:B------:R-:W-:Y:S02]  /*1840*/  @!P2 IMAD.IADD R51, R51, 0x1, -R14 ;  /* 0x000000013333a824 */ /* 0x000fe400078e0a0e */
[----:B------:R-:W-:Y:S01]  /*1850*/  IMAD.HI.U32 R13, R12, R55, RZ ;  /* 0x000000370c0d7227 */ /* 0x000fe200078e00ff */
[C---:B------:R-:W-:Y:S02]  /*1860*/  ISETP.GT.U32.AND P5, PT, R14.reuse, R7, PT ;  /* 0x000000070e00720c */ /* 0x040fe40003fa4070 */
[----:B------:R-:W-:Y:S01]  /*1870*/  ISETP.GT.U32.AND P2, PT, R14, R51, PT ;  /* 0x000000330e00720c */ /* 0x000fe20003f44070 */
[----:B------:R-:W-:-:S02]  /*1880*/  IMAD.MOV R13, RZ, RZ, -R13 ;  /* 0x000000ffff0d7224 */ /* 0x000fc400078e0a0d */
[--C-:B------:R-:W-:Y:S02]  /*1890*/  @!P6 IMAD.IADD R9, R9, 0x1, -R14.reuse ;  /* 0x000000010909e824 */ /* 0x100fe400078e0a0e */
[----:B------:R-:W-:Y:S02]  /*18a0*/  @!P4 IMAD.IADD R53, R53, 0x1, -R14 ;  /* 0x000000013535c824 */ /* 0x000fe400078e0a0e */
[C---:B------:R-:W-:Y:S01]  /*18b0*/  IMAD R13, R14.reuse, R13, R55 ;  /* 0x0000000d0e0d7224 */ /* 0x040fe200078e0237 */
[----:B------:R-:W-:Y:S01]  /*18c0*/  ISETP.GT.U32.AND P6, PT, R14, R9, PT ;  /* 0x000000090e00720c */ /* 0x000fe20003fc4070 */
[----:B------:R-:W-:Y:S01]  /*18d0*/  IMAD.HI.U32 R17, R12, R57, RZ ;  /* 0x000000390c117227 */ /* 0x000fe200078e00ff */
[----:B------:R-:W-:-:S03]  /*18e0*/  ISETP.GT.U32.AND P4, PT, R14, R53, PT ;  /* 0x000000350e00720c */ /* 0x000fc60003f84070 */
[----:B------:R-:W-:Y:S01]  /*18f0*/  @!P5 IMAD.IADD R7, R7, 0x1, -R14 ;  /* 0x000000010707d824 */ /* 0x000fe200078e0a0e */
[----:B------:R-:W-:Y:S01]  /*1900*/  ISETP.GT.U32.AND P5, PT, R14, R13, PT ;  /* 0x0000000d0e00720c */ /* 0x000fe20003fa4070 */
[----:B------:R-:W-:-:S04]  /*1910*/  IMAD.HI.U32 R20, R12, R63, RZ ;  /* 0x0000003f0c147227 */ /* 0x000fc800078e00ff */
[----:B------:R-:W-:Y:S01]  /*1920*/  @!P2 IMAD.IADD R51, R51, 0x1, -R14 ;  /* 0x000000013333a824 */ /* 0x000fe200078e0a0e */
[----:B------:R-:W-:Y:S01]  /*1930*/  ISETP.GE.AND P2, PT, R30, RZ, PT ;  /* 0x000000ff1e00720c */ /* 0x000fe20003f46270 */
[----:B------:R-:W-:Y:S01]  /*1940*/  IMAD.MOV R17, RZ, RZ, -R17 ;  /* 0x000000ffff117224 */ /* 0x000fe200078e0a11 */
[----:B------:R-:W-:Y:S01]  /*1950*/  LOP3.LUT R30, R11, 0x60, RZ, 0xfc, !PT ;  /* 0x000000600b1e7812 */ /* 0x000fe200078efcff */
[----:B------:R-:W-:Y:S02]  /*1960*/  IMAD.MOV R20, RZ, RZ, -R20 ;  /* 0x000000ffff147224 */ /* 0x000fe400078e0a14 */
[C---:B------:R-:W-:Y:S01]  /*1970*/  IMAD R17, R14.reuse, R17, R57 ;  /* 0x000000110e117224 */ /* 0x040fe200078e0239 */
[----:B------:R-:W-:Y:S01]  /*1980*/  IABS R65, R30 ;  /* 0x0000001e00417213 */ /* 0x000fe20000000000 */
[C---:B------:R-:W-:Y:S02]  /*1990*/  IMAD R63, R14.reuse, R20, R63 ;  /* 0x000000140e3f7224 */ /* 0x040fe400078e023f */
[--C-:B------:R-:W-:Y:S01]  /*19a0*/  @!P6 IMAD.IADD R9, R9, 0x1, -R14.reuse ;  /* 0x000000010909e824 */ /* 0x100fe200078e0a0e */
[----:B------:R-:W-:Y:S01]  /*19b0*/  ISETP.GT.U32.AND P6, PT, R14, R17, PT ;  /* 0x000000110e00720c */ /* 0x000fe20003fc4070 */
[--C-:B------:R-:W-:Y:S01]  /*19c0*/  @!P4 IMAD.IADD R53, R53, 0x1, -R14.reuse ;  /* 0x000000013535c824 */ /* 0x100fe200078e0a0e */
[----:B------:R-:W-:Y:S01]  /*19d0*/  ISETP.GE.AND P4, PT, R32, RZ, PT ;  /* 0x000000ff2000720c */ /* 0x000fe20003f86270 */
[----:B------:R-:W-:Y:S01]  /*19e0*/  @!P5 IMAD.IADD R13, R13, 0x1, -R14 ;  /* 0x000000010d0dd824 */ /* 0x000fe200078e0a0e */
[C---:B------:R-:W-:Y:S01]  /*19f0*/  ISETP.GT.U32.AND P5, PT, R14.reuse, R63, PT ;  /* 0x0000003f0e00720c */ /* 0x040fe20003fa4070 */
[----:B------:R-:W-:Y:S01]  /*1a00*/  @!P2 IMAD.MOV R53, RZ, RZ, -R53 ;  /* 0x000000ffff35a224 */ /* 0x000fe200078e0a35 */
[----:B------:R-:W-:Y:S01]  /*1a10*/  LOP3.LUT R32, R11, 0x64, RZ, 0xfc, !PT ;  /* 0x000000640b207812 */ /* 0x000fe200078efcff */
[----:B------:R-:W-:Y:S01]  /*1a20*/  @!P1 IMAD.MOV R51, RZ, RZ, -R51 ;  /* 0x000000ffff339224 */ /* 0x000fe200078e0a33 */
[----:B------:R-:W-:Y:S01]  /*1a30*/  ISETP.GT.U32.AND P2, PT, R14, R13, PT ;  /* 0x0000000d0e00720c */ /* 0x000fe20003f44070 */
[----:B------:R-:W-:Y:S01]  /*1a40*/  IMAD.HI.U32 R20, R12, R65, RZ ;  /* 0x000000410c147227 */ /* 0x000fe200078e00ff */
[----:B------:R-:W-:-:S02]  /*1a50*/  IABS R67, R32 ;  /* 0x0000002000437213 */ /* 0x000fc40000000000 */
[----:B------:R-:W-:Y:S01]  /*1a60*/  ISETP.GE.AND P1, PT, R34, RZ, PT ;  /* 0x000000ff2200720c */ /* 0x000fe20003f26270 */
[----:B------:R-:W-:Y:S01]  /*1a70*/  @!P6 IMAD.IADD R17, R17, 0x1, -R14 ;  /* 0x000000011111e824 */ /* 0x000fe200078e0a0e */
[C---:B------:R-:W-:Y:S01]  /*1a80*/  LOP3.LUT R34, R11.reuse, 0x68, RZ, 0xfc, !PT ;  /* 0x000000680b227812 */ /* 0x040fe200078efcff */
[----:B------:R-:W-:Y:S01]  /*1a90*/  IMAD.HI.U32 R22, R12, R67, RZ ;  /* 0x000000430c167227 */ /* 0x000fe200078e00ff */
[----:B------:R-:W-:Y:S02]  /*1aa0*/  ISETP.GE.AND P6, PT, R24, RZ, PT ;  /* 0x000000ff1800720c */ /* 0x000fe40003fc6270 */
[----:B------:R-:W-:Y:S01]  /*1ab0*/  IABS R61, R34 ;  /* 0x00000022003d7213 */ /* 0x000fe20000000000 */
[----:B------:R-:W-:Y:S01]  /*1ac0*/  IMAD.MOV R20, RZ, RZ, -R20 ;  /* 0x000000ffff147224 */ /* 0x000fe200078e0a14 */
[----:B------:R-:W-:Y:S01]  /*1ad0*/  LOP3.LUT R24, R11, 0x70, RZ, 0xfc, !PT ;  /* 0x000000700b187812 */ /* 0x000fe200078efcff */
[----:B------:R-:W-:Y:S02]  /*1ae0*/  @!P5 IMAD.IADD R63, R63, 0x1, -R14 ;  /* 0x000000013f3fd824 */ /* 0x000fe400078e0a0e */
[----:B------:R-:W-:-:S02]  /*1af0*/  IMAD.MOV R22, RZ, RZ, -R22 ;  /* 0x000000ffff167224 */ /* 0x000fc400078e0a16 */
[C---:B------:R-:W-:Y:S01]  /*1b00*/  IMAD R65, R14.reuse, R20, R65 ;  /* 0x000000140e417224 */ /* 0x040fe200078e0241 */
[C---:B------:R-:W-:Y:S01]  /*1b10*/  ISETP.GT.U32.AND P5, PT, R14.reuse, R63, PT ;  /* 0x0000003f0e00720c */ /* 0x040fe20003fa4070 */
[----:B------:R-:W-:Y:S01]  /*1b20*/  @!P2 IMAD.IADD R13, R13, 0x1, -R14 ;  /* 0x000000010d0da824 */ /* 0x000fe200078e0a0e */
[----:B------:R-:W-:Y:S01]  /*1b30*/  IABS R20, R24 ;  /* 0x0000001800147213 */ /* 0x000fe20000000000 */
[----:B------:R-:W-:Y:S01]  /*1b40*/  IMAD.MOV.U32 R55, RZ, RZ, R7 ;  /* 0x000000ffff377224 */ /* 0x000fe200078e0007 */
[----:B------:R-:W-:Y:S01]  /*1b50*/  ISETP.GT.U32.AND P2, PT, R14, R65, PT ;  /* 0x000000410e00720c */ /* 0x000fe20003f44070 */
[----:B------:R-:W-:-:S04]  /*1b60*/  IMAD.HI.U32 R7, R12, R61, RZ ;  /* 0x0000003d0c077227 */ /* 0x000fc800078e00ff */
[C---:B------:R-:W-:Y:S02]  /*1b70*/  IMAD R67, R14.reuse, R22, R67 ;  /* 0x000000160e437224 */ /* 0x040fe400078e0243 */
[----:B------:R-:W-:Y:S02]  /*1b80*/  IMAD.MOV.U32 R59, RZ, RZ, R13 ;  /* 0x000000ffff3b7224 */ /* 0x000fe400078e000d */
[----:B------:R-:W-:Y:S02]  /*1b90*/  IMAD.MOV R7, RZ, RZ, -R7 ;  /* 0x000000ffff077224 */ /* 0x000fe400078e0a07 */
[----:B------:R-:W-:Y:S01]  /*1ba0*/  @!P6 IMAD.MOV R59, RZ, RZ, -R59 ;  /* 0x000000ffff3be224 */ /* 0x000fe200078e0a3b */
[C---:B------:R-:W-:Y:S01]  /*1bb0*/  ISETP.GT.U32.AND P6, PT, R14.reuse, R67, PT ;  /* 0x000000430e00720c */ /* 0x040fe20003fc4070 */
[----:B------:R-:W-:Y:S01]  /*1bc0*/  @!P4 IMAD.MOV R55, RZ, RZ, -R55 ;  /* 0x000000ffff37c224 */ /* 0x000fe200078e0a37 */
[C---:B------:R-:W-:Y:S01]  /*1bd0*/  ISETP.GT.U32.AND P4, PT, R14.reuse, R17, PT ;  /* 0x000000110e00720c */ /* 0x040fe20003f84070 */
[----:B------:R-:W-:-:S02]  /*1be0*/  IMAD R7, R14, R7, R61 ;  /* 0x000000070e077224 */ /* 0x000fc400078e023d */
[----:B------:R-:W-:Y:S02]  /*1bf0*/  IMAD.MOV.U32 R57, RZ, RZ, R9 ;  /* 0x000000ffff397224 */ /* 0x000fe400078e0009 */
[--C-:B------:R-:W-:Y:S01]  /*1c00*/  @!P5 IMAD.IADD R63, R63, 0x1, -R14.reuse ;  /* 0x000000013f3fd824 */ /* 0x100fe200078e0a0e */
[----:B------:R-:W-:Y:S01]  /*1c10*/  ISETP.GT.U32.AND P5, PT, R14, R7, PT ;  /* 0x000000070e00720c */ /* 0x000fe20003fa4070 */
[----:B------:R-:W-:Y:S01]  /*1c20*/  @!P1 IMAD.MOV R57, RZ, RZ, -R57 ;  /* 0x000000ffff399224 */ /* 0x000fe200078e0a39 */
[----:B------:R-:W-:Y:S01]  /*1c30*/  ISETP.GE.AND P1, PT, R26, RZ, PT ;  /* 0x000000ff1a00720c */ /* 0x000fe20003f26270 */
[--C-:B------:R-:W-:Y:S01]  /*1c40*/  @!P2 IMAD.IADD R65, R65, 0x1, -R14.reuse ;  /* 0x000000014141a824 */ /* 0x100fe200078e0a0e */
[----:B------:R-:W-:Y:S01]  /*1c50*/  LOP3.LUT R26, R11, 0x74, RZ, 0xfc, !PT ;  /* 0x000000740b1a7812 */ /* 0x000fe200078efcff */
[----:B------:R-:W-:Y:S01]  /*1c60*/  @!P6 IMAD.IADD R67, R67, 0x1, -R14 ;  /* 0x000000014343e824 */ /* 0x000fe200078e0a0e */
[----:B------:R-:W-:Y:S01]  /*1c70*/  ISETP.GE.AND P2, PT, R30, RZ, PT ;  /* 0x000000ff1e00720c */ /* 0x000fe20003f46270 */
[----:B------:R-:W-:Y:S01]  /*1c80*/  IMAD.HI.U32 R9, R12, R69, RZ ;  /* 0x000000450c097227 */ /* 0x000fe200078e00ff */
[----:B------:R-:W-:-:S02]  /*1c90*/  ISETP.GT.U32.AND P6, PT, R14, R65, PT ;  /* 0x000000410e00720c */ /* 0x000fc40003fc4070 */
[----:B------:R-:W-:Y:S01]  /*1ca0*/  IABS R75, R26 ;  /* 0x0000001a004b7213 */ /* 0x000fe20000000000 */
[--C-:B------:R-:W-:Y:S01]  /*1cb0*/  @!P4 IMAD.IADD R17, R17, 0x1, -R14.reuse ;  /* 0x000000011111c824 */ /* 0x100fe200078e0a0e */
[----:B------:R-:W-:Y:S01]  /*1cc0*/  ISETP.GE.AND P4, PT, R28, RZ, PT ;  /* 0x000000ff1c00720c */ /* 0x000fe20003f86270 */
[----:B------:R-:W-:Y:S02]  /*1cd0*/  IMAD.MOV R9, RZ, RZ, -R9 ;  /* 0x000000ffff097224 */ /* 0x000fe400078e0a09 */
[----:B------:R-:W-:Y:S02]  /*1ce0*/  IMAD.MOV.U32 R61, RZ, RZ, R17 ;  /* 0x000000ffff3d7224 */ /* 0x000fe400078e0011 */
[----:B------:R-:W-:Y:S01]  /*1cf0*/  @!P5 IMAD.IADD R7, R7, 0x1, -R14 ;  /* 0x000000010707d824 */ /* 0x000fe200078e0a0e */
[C---:B------:R-:W-:Y:S01]  /*1d00*/  ISETP.GT.U32.AND P5, PT, R14.reuse, R67, PT ;  /* 0x000000430e00720c */ /* 0x040fe20003fa4070 */
[C---:B------:R-:W-:Y:S02]  /*1d10*/  IMAD R13, R14.reuse, R9, R69 ;  /* 0x000000090e0d7224 */ /* 0x040fe400078e0245 */
[----:B------:R-:W-:Y:S01]  /*1d20*/  @!P1 IMAD.MOV R61, RZ, RZ, -R61 ;  /* 0x000000ffff3d9224 */ /* 0x000fe200078e0a3d */
[C---:B------:R-:W-:Y:S01]  /*1d30*/  ISETP.GT.U32.AND P1, PT, R14.reuse, R7, PT ;  /* 0x000000070e00720c */ /* 0x040fe20003f24070 */
[----:B------:R-:W-:Y:S01]  /*1d40*/  IMAD.MOV.U32 R69, RZ, RZ, R20 ;  /* 0x000000ffff457224 */ /* 0x000fe200078e0014 */
[----:B------:R-:W-:Y:S01]  /*1d50*/  LOP3.LUT R20, R11, 0x78, RZ, 0xfc, !PT ;  /* 0x000000780b147812 */ /* 0x000fe200078efcff */
[----:B------:R-:W-:Y:S01]  /*1d60*/  @!P6 IMAD.IADD R65, R65, 0x1, -R14 ;  /* 0x000000014141e824 */ /* 0x000fe200078e0a0e */
[----:B------:R-:W-:Y:S01]  /*1d70*/  ISETP.GT.U32.AND P6, PT, R14, R13, PT ;  /* 0x0000000d0e00720c */ /* 0x000fe20003fc4070 */
[----:B------:R-:W-:Y:S01]  /*1d80*/  IMAD.HI.U32 R9, R12, R69, RZ ;  /* 0x000000450c097227 */ /* 0x000fe200078e00ff */
[----:B------:R-:W-:-:S03]  /*1d90*/  IABS R77, R20 ;  /* 0x00000014004d7213 */ /* 0x000fc60000000000 */
[----:B------:R-:W-:Y:S02]  /*1da0*/  IMAD R5, R5, 0x40, R10 ;  /* 0x0000004005057824 */ /* 0x000fe400078e020a */
[----:B------:R-:W-:Y:S02]  /*1db0*/  IMAD.MOV R9, RZ, RZ, -R9 ;  /* 0x000000ffff097224 */ /* 0x000fe400078e0a09 */
[----:B------:R-:W-:Y:S01]  /*1dc0*/  @!P1 IMAD.IADD R7, R7, 0x1, -R14 ;  /* 0x0000000107079824 */ /* 0x000fe200078e0a0e */
[----:B------:R-:W-:Y:S01]  /*1dd0*/  IABS R17, R5 ;  /* 0x0000000500117213 */ /* 0x000fe20000000000 */
[----:B------:R-:W-:Y:S01]  /*1de0*/  IMAD R11, R14, R9, R69 ;  /* 0x000000090e0b7224 */ /* 0x000fe200078e0245 */
[----:B------:R-:W-:Y:S01]  /*1df0*/  ISETP.GE.AND P1, PT, R32, RZ, PT ;  /* 0x000000ff2000720c */ /* 0x000fe20003f26270 */
[----:B------:R-:W-:-:S04]  /*1e00*/  IMAD.HI.U32 R9, R12, R75, RZ ;  /* 0x0000004b0c097227 */ /* 0x000fc800078e00ff */
[----:B------:R-:W-:-:S04]  /*1e10*/  IMAD.HI.U32 R12, R12, R77, RZ ;  /* 0x0000004d0c0c7227 */ /* 0x000fc800078e00ff */
[----:B------:R-:W-:Y:S01]  /*1e20*/  @!P6 IMAD.IADD R13, R13, 0x1, -R14 ;  /* 0x000000010d0de824 */ /* 0x000fe200078e0a0e */
[----:B------:R-:W-:Y:S01]  /*1e30*/  ISETP.GE.AND P6, PT, R34, RZ, PT ;  /* 0x000000ff2200720c */ /* 0x000fe20003fc6270 */
[----:B------:R-:W-:-:S04]  /*1e40*/  IMAD.HI.U32 R8, R8, R17, RZ ;  /* 0x0000001108087227 */ /* 0x000fc800078e00ff */
[----:B------:R-:W-:Y:S02]  /*1e50*/  IMAD.MOV R12, RZ, RZ, -R12 ;  /* 0x000000ffff0c7224 */ /* 0x000fe400078e0a0c */
[----:B------:R-:W-:Y:S01]  /*1e60*/  @!P4 IMAD.MOV R63, RZ, RZ, -R63 ;  /* 0x000000ffff3fc224 */ /* 0x000fe200078e0a3f */
[C---:B------:R-:W-:Y:S01]  /*1e70*/  ISETP.GT.U32.AND P4, PT, R14.reuse, R13, PT ;  /* 0x0000000d0e00720c */ /* 0x040fe20003f84070 */
[----:B------:R-:W-:Y:S01]  /*1e80*/  @!P5 IMAD.IADD R67, R67, 0x1, -R14 ;  /* 0x000000014343d824 */ /* 0x000fe200078e0a0e */
[C---:B------:R-:W-:Y:S01]  /*1e90*/  ISETP.GT.U32.AND P5, PT, R14.reuse, R11, PT ;  /* 0x0000000b0e00720c */ /* 0x040fe20003fa4070 */
[----:B------:R-:W-:Y:S02]  /*1ea0*/  IMAD.MOV R8, RZ, RZ, -R8 ;  /* 0x000000ffff087224 */ /* 0x000fe400078e0a08 */
[----:B------:R-:W-:Y:S02]  /*1eb0*/  IMAD R77, R14, R12, R77 ;  /* 0x0000000c0e4d7224 */ /* 0x000fe400078e024d */
[----:B------:R-:W-:-:S02]  /*1ec0*/  IMAD.MOV R9, RZ, RZ, -R9 ;  /* 0x000000ffff097224 */ /* 0x000fc400078e0a09 */
[----:B------:R-:W-:Y:S01]  /*1ed0*/  IMAD R17, R16, R8, R17 ;  /* 0x0000000810117224 */ /* 0x000fe200078e0211 */
[----:B------:R-:W-:Y:S01]  /*1ee0*/  LOP3.LUT R8, R6, 0x2, RZ, 0xfc, !PT ;  /* 0x0000000206087812 */ /* 0x000fe200078efcff */
[----:B------:R-:W-:Y:S02]  /*1ef0*/  IMAD.MOV.U32 R69, RZ, RZ, R7 ;  /* 0x000000ffff457224 */ /* 0x000fe400078e0007 */
[----:B------:R-:W-:Y:S01]  /*1f00*/  @!P1 IMAD.MOV R67, RZ, RZ, -R67 ;  /* 0x000000ffff439224 */ /* 0x000fe200078e0a43 */
[C---:B------:R-:W-:Y:S01]  /*1f10*/  ISETP.GT.U32.AND P1, PT, R14.reuse, R77, PT ;  /* 0x0000004d0e00720c */ /* 0x040fe20003f24070 */
[----:B------:R-:W-:Y:S02]  /*1f20*/  IMAD R75, R14, R9, R75 ;  /* 0x000000090e4b7224 */ /* 0x000fe400078e024b */
[----:B------:R-:W-:Y:S01]  /*1f30*/  @!P6 IMAD.MOV R69, RZ, RZ, -R69 ;  /* 0x000000ffff45e224 */ /* 0x000fe200078e0a45 */
[----:B------:R-:W-:Y:S01]  /*1f40*/  ISETP.GT.U32.AND P6, PT, R16, R17, PT ;  /* 0x000000111000720c */ /* 0x000fe20003fc4070 */
[----:B------:R-:W-:Y:S01]  /*1f50*/  @!P2 IMAD.MOV R65, RZ, RZ, -R65 ;  /* 0x000000ffff41a224 */ /* 0x000fe200078e0a41 */
[----:B------:R-:W-:Y:S01]  /*1f60*/  ISETP.GT.U32.AND P2, PT, R14, R75, PT ;  /* 0x0000004b0e00720c */ /* 0x000fe20003f44070 */
[--C-:B------:R-:W-:Y:S01]  /*1f70*/  @!P4 IMAD.IADD R13, R13, 0x1, -R14.reuse ;  /* 0x000000010d0dc824 */ /* 0x100fe200078e0a0e */
[----:B------:R-:W-:Y:S01]  /*1f80*/  ISETP.GE.AND P4, PT, R36, RZ, PT ;  /* 0x000000ff2400720c */ /* 0x000fe20003f86270 */
[----:B------:R-:W-:-:S02]  /*1f90*/  @!P5 IMAD.IADD R11, R11, 0x1, -R14 ;  /* 0x000000010b0bd824 */ /* 0x000fc400078e0a0e */
[----:B------:R-:W-:Y:S02]  /*1fa0*/  IMAD.MOV.U32 R71, RZ, RZ, R13 ;  /* 0x000000ffff477224 */ /* 0x000fe400078e000d */
[----:B------:R-:W-:Y:S01]  /*1fb0*/  @!P1 IMAD.IADD R77, R77, 0x1, -R14 ;  /* 0x000000014d4d9824 */ /* 0x000fe200078e0a0e */
[C---:B------:R-:W-:Y:S01]  /*1fc0*/  ISETP.GT.U32.AND P5, PT, R14.reuse, R11, PT ;  /* 0x0000000b0e00720c */ /* 0x040fe20003fa4070 */
[----:B------:R-:W-:Y:S02]  /*1fd0*/  IMAD.U32 R22, RZ, RZ, UR12 ;  /* 0x0000000cff167e24 */ /* 0x000fe4000f8e00ff */
[----:B------:R-:W-:Y:S01]  /*1fe0*/  @!P6 IMAD.IADD R17, R17, 0x1, -R16 ;  /* 0x000000011111e824 */ /* 0x000fe200078e0a10 */
[----:B------:R-:W-:Y:S01]  /*1ff0*/  ISETP.GT.U32.AND P6, PT, R14, R77, PT ;  /* 0x0000004d0e00720c */ /* 0x000fe20003fc4070 */
[----:B------:R-:W-:Y:S01]  /*2000*/  @!P2 IMAD.IADD R75, R75, 0x1, -R14 ;  /* 0x000000014b4ba824 */ /* 0x000fe200078e0a0e */
[----:B------:R-:W-:Y:S01]  /*2010*/  ISETP.GE.AND P2, PT, R8, UR6, PT ;  /* 0x0000000608007c0c */ /* 0x000fe2000bf46270 */
[----:B------:R-:W-:Y:S01]  /*2020*/  @!P4 IMAD.MOV R71, RZ, RZ, -R71 ;  /* 0x000000ffff47c224 */ /* 0x000fe200078e0a47 */
[----:B------:R-:W-:Y:S01]  /*2030*/  ISETP.GT.U32.AND P4, PT, R16, R17, PT ;  /* 0x000000111000720c */ /* 0x000fe20003f84070 */
[----:B------:R-:W-:Y:S01]  /*2040*/  IMAD R7, R6, UR12, RZ ;  /* 0x0000000c06077c24 */ /* 0x000fe2000f8e02ff */
[----:B------:R-:W-:-:S02]  /*2050*/  SEL R12, R101, RZ, !P2 ;  /* 0x000000ff650c7207 */ /* 0x000fc40005000000 */
[----:B------:R-:W-:Y:S01]  /*2060*/  ISETP.GT.U32.AND P1, PT, R14, R75, PT ;  /* 0x0000004b0e00720c */ /* 0x000fe20003f24070 */
[----:B------:R-:W-:Y:S01]  /*2070*/  IMAD R9, R22, 0x2, R7 ;  /* 0x0000000216097824 */ /* 0x000fe200078e0207 */
[----:B------:R-:W-:Y:S01]  /*2080*/  ISETP.NE.U32.AND P2, PT, R12, RZ, PT ;  /* 0x000000ff0c00720c */ /* 0x000fe20003f45070 */
[--C-:B------:R-:W-:Y:S01]  /*2090*/  @!P5 IMAD.IADD R11, R11, 0x1, -R14.reuse ;  /* 0x000000010b0bd824 */ /* 0x100fe200078e0a0e */
[----:B------:R-:W-:Y:S01]  /*20a0*/  LOP3.LUT R12, R6, 0x4, RZ, 0xfc, !PT ;  /* 0x00000004060c7812 */ /* 0x000fe200078efcff */
[----:B------:R-:W-:Y:S01]  /*20b0*/  @!P6 IMAD.IADD R77, R77, 0x1, -R14 ;  /* 0x000000014d4de824 */ /* 0x000fe200078e0a0e */
[----:B------:R-:W-:Y:S01]  /*20c0*/  ISETP.GE.AND P5, PT, R24, RZ, PT ;  /* 0x000000ff1800720c */ /* 0x000fe20003fa6270 */
[----:B------:R-:W-:Y:S01]  /*20d0*/  IMAD R10, R22, 0x2, R9 ;  /* 0x00000002160a7824 */ /* 0x000fe200078e0209 */
[----:B------:R-:W-:Y:S01]  /*20e0*/  ISETP.GE.AND P6, PT, R12, UR6, PT ;  /* 0x000000060c007c0c */ /* 0x000fe2000bfc6270 */
[----:B------:R-:W-:Y:S02]  /*20f0*/  @!P4 IMAD.IADD R17, R17, 0x1, -R16 ;  /* 0x000000011111c824 */ /* 0x000fe400078e0a10 */
[----:B------:R-:W-:Y:S01]  /*2100*/  IMAD.MOV.U32 R73, RZ, RZ, R11 ;  /* 0x000000ffff497224 */ /* 0x000fe200078e000b */
[----:B------:R-:W-:Y:S01]  /*2110*/  SEL R16, R101, RZ, !P6 ;  /* 0x000000ff65107207 */ /* 0x000fe20007000000 */
[----:B------:R-:W-:Y:S01]  /*2120*/  IMAD R11, R22, 0x2, R10 ;  /* 0x00000002160b7824 */ /* 0x000fe200078e020a */
[----:B------:R-:W-:Y:S01]  /*2130*/  ISETP.GE.AND P6, PT, R5, RZ, PT ;  /* 0x000000ff0500720c */ /* 0x000fe20003fc6270 */
[----:B------:R-:W-:Y:S01]  /*2140*/  @!P1 IMAD.IADD R75, R75, 0x1, -R14 ;  /* 0x000000014b4b9824 */ /* 0x000fe200078e0a0e */
[----:B------:R-:W-:Y:S01]  /*2150*/  ISETP.GE.AND P1, PT, R20, RZ, PT ;  /* 0x000000ff1400720c */ /* 0x000fe20003f26270 */
[----:B------:R-:W-:Y:S01]  /*2160*/  IMAD R13, R22, 0x2, R11 ;  /* 0x00000002160d7824 */ /* 0x000fe200078e020b */
[----:B------:R-:W-:Y:S01]  /*2170*/  LOP3.LUT R14, R6, 0x6, RZ, 0xfc, !PT ;  /* 0x00000006060e7812 */ /* 0x000fe200078efcff */
[----:B------:R-:W-:Y:S01]  /*2180*/  @!P5 IMAD.MOV R73, RZ, RZ, -R73 ;  /* 0x000000ffff49d224 */ /* 0x000fe200078e0a49 */
[----:B------:R-:W-:Y:S01]  /*2190*/  ISETP.GE.AND P5, PT, R26, RZ, PT ;  /* 0x000000ff1a00720c */ /* 0x000fe20003fa6270 */
[----:B------:R-:W-:Y:S01]  /*21a0*/  IMAD R181, R22, 0x2, R13 ;  /* 0x0000000216b57824 */ /* 0x000fe200078e020d */
[----:B------:R-:W-:-:S03]  /*21b0*/  ISETP.GE.AND P4, PT, R14, UR6, PT ;  /* 0x000000060e007c0c */ /* 0x000fc6000bf86270 */
[----:B------:R-:W-:Y:S01]  /*21c0*/  IMAD R180, R22, 0x2, R181 ;  /* 0x0000000216b47824 */ /* 0x000fe200078e02b5 */
[----:B------:R-:W-:Y:S01]  /*21d0*/  SEL R20, R101, RZ, !P4 ;  /* 0x000000ff65147207 */ /* 0x000fe20006000000 */
[----:B------:R-:W-:Y:S01]  /*21e0*/  @!P6 IMAD.MOV R17, RZ, RZ, -R17 ;  /* 0x000000ffff11e224 */ /* 0x000fe200078e0a11 */
[----:B------:R-:W-:Y:S01]  /*21f0*/  ISETP.NE.AND P6, PT, R158, RZ, PT ;  /* 0x000000ff9e00720c */ /* 0x000fe20003fc5270 */
[----:B------:R-:W-:Y:S01]  /*2200*/  IMAD R179, R22, 0x2, R180 ;  /* 0x0000000216b37824 */ /* 0x000fe200078e02b4 */
[----:B------:R-:W-:Y:S01]  /*2210*/  ISETP.NE.U32.AND P4, PT, R16, RZ, PT ;  /* 0x000000ff1000720c */ /* 0x000fe20003f85070 */
[----:B------:R-:W-:Y:S01]  /*2220*/  @!P1 IMAD.MOV R77, RZ, RZ, -R77 ;  /* 0x000000ffff4d9224 */ /* 0x000fe200078e0a4d */
[----:B------:R-:W-:Y:S01]  /*2230*/  LOP3.LUT R16, RZ, R159, RZ, 0x33, !PT ;  /* 0x0000009fff107212 */ /* 0x000fe200078e33ff */
[----:B------:R-:W-:Y:S01]  /*2240*/  IMAD R178, R22, 0x2, R179 ;  /* 0x0000000216b27824 */ /* 0x000fe200078e02b3 */
[----:B------:R-:W-:Y:S01]  /*2250*/  ISETP.NE.U32.AND P1, PT, R20, RZ, PT ;  /* 0x000000ff1400720c */ /* 0x000fe20003f25070 */
[----:B------:R-:W-:Y:S01]  /*2260*/  @!P5 IMAD.MOV R75, RZ, RZ, -R75 ;  /* 0x000000ffff4bd224 */ /* 0x000fe200078e0a4b */
[----:B------:R-:W-:Y:S01]  /*2270*/  ISETP.NE.AND P5, PT, R159, RZ, PT ;  /* 0x000000ff9f00720c */ /* 0x000fe20003fa5270 */
[----:B------:R-:W-:-:S02]  /*2280*/  IMAD R151, R22, 0x2, R178 ;  /* 0x0000000216977824 */ /* 0x000fc400078e02b2 */
[----:B------:R-:W-:Y:S01]  /*2290*/  IMAD.SHL.U32 R20, R179, 0x4, RZ ;  /* 0x00000004b3147824 */ /* 0x000fe200078e00ff */
[----:B------:R-:W-:Y:S01]  /*22a0*/  SEL R150, R16, R15, !P5 ;  /* 0x0000000f10967207 */ /* 0x000fe20006800000 */
[----:B------:R-:W-:Y:S01]  /*22b0*/  IMAD R116, R22, 0x2, R151 ;  /* 0x0000000216747824 */ /* 0x000fe200078e0297 */
[----:B------:R-:W-:Y:S02]  /*22c0*/  @!P6 LOP3.LUT R17, RZ, R158, RZ, 0x33, !PT ;  /* 0x0000009eff11e212 */ /* 0x000fe400078e33ff */
[----:B------:R-:W-:Y:S01]  /*22d0*/  SEL R119, R16, R18, !P5 ;  /* 0x0000001210777207 */ /* 0x000fe20006800000 */
[----:B------:R-:W-:Y:S01]  /*22e0*/  IMAD R117, R22, 0x2, R116 ;  /* 0x0000000216757824 */ /* 0x000fe200078e0274 */
[C---:B------:R-:W-:Y:S01]  /*22f0*/  SEL R120, R16.reuse, R19, !P5 ;  /* 0x0000001310787207 */ /* 0x040fe20006800000 */
[----:B------:R-:W-:Y:S01]  /*2300*/  IMAD R182, R17, UR7, RZ ;  /* 0x0000000711b67c24 */ /* 0x000fe2000f8e02ff */
[----:B------:R-:W-:Y:S01]  /*2310*/  SEL R121, R16, R21, !P5 ;  /* 0x0000001510797207 */ /* 0x000fe20006800000 */
[----:B------:R-:W-:Y:S01]  /*2320*/  IMAD R15, R22, 0x2, R117 ;  /* 0x00000002160f7824 */ /* 0x000fe200078e0275 */
[----:B------:R-:W-:Y:S01]  /*2330*/  SEL R122, R16, R23, !P5 ;  /* 0x00000017107a7207 */ /* 0x000fe20006800000 */
[----:B------:R-:W-:Y:S01]  /*2340*/  IMAD.SHL.U32 R183, R182, 0x4, RZ ;  /* 0x00000004b6b77824 */ /* 0x000fe200078e00ff */
[----:B------:R-:W-:Y:S01]  /*2350*/  SEL R123, R16, R25, !P5 ;  /* 0x00000019107b7207 */ /* 0x000fe20006800000 */
[----:B------:R-:W-:Y:S01]  /*2360*/  IMAD.SHL.U32 R19, R180, 0x4, RZ ;  /* 0x00000004b4137824 */ /* 0x000fe200078e00ff */
[----:B------:R-:W-:Y:S01]  /*2370*/  SEL R124, R16, R27, !P5 ;  /* 0x0000001b107c7207 */ /* 0x000fe20006800000 */
[----:B------:R-:W-:Y:S01]  /*2380*/  IMAD.SHL.U32 R21, R178, 0x4, RZ ;  /* 0x00000004b2157824 */ /* 0x000fe200078e00ff */
[----:B------:R-:W-:Y:S01]  /*2390*/  SEL R125, R16, R29, !P5 ;  /* 0x0000001d107d7207 */ /* 0x000fe20006800000 */
[----:B------:R-:W-:Y:S01]  /*23a0*/  IMAD.SHL.U32 R23, R116, 0x4, RZ ;  /* 0x0000000474177824 */ /* 0x000fe200078e00ff */
[C---:B------:R-:W-:Y:S01]  /*23b0*/  SEL R126, R16.reuse, R31, !P5 ;  /* 0x0000001f107e7207 */ /* 0x040fe20006800000 */
[----:B------:R-:W-:Y:S01]  /*23c0*/  IMAD.SHL.U32 R88, R117, 0x4, RZ ;  /* 0x0000000475587824 */ /* 0x000fe200078e00ff */
[C---:B------:R-:W-:Y:S01]  /*23d0*/  SEL R127, R16.reuse, R33, !P5 ;  /* 0x00000021107f7207 */ /* 0x040fe20006800000 */
[----:B------:R-:W-:Y:S01]  /*23e0*/  IMAD R119, R119, UR9, RZ ;  /* 0x0000000977777c24 */ /* 0x000fe2000f8e02ff */
[C---:B------:R-:W-:Y:S01]  /*23f0*/  SEL R128, R16.reuse, R35, !P5 ;  /* 0x0000002310807207 */ /* 0x040fe20006800000 */
[----:B------:R-:W-:Y:S01]  /*2400*/  IMAD R121, R121, UR9, RZ ;  /* 0x0000000979797c24 */ /* 0x000fe2000f8e02ff */
[----:B------:R-:W-:Y:S01]  /*2410*/  SEL R129, R16, R37, !P5 ;  /* 0x0000002510817207 */ /* 0x000fe20006800000 */
        /* <DEDUP_REMOVED lines=40> */
[----:B------:R-:W-:Y:S01]  /*26a0*/  IMAD R16, R22, 0x2, R15 ;  /* 0x0000000216107824 */ /* 0x000fe200078e020f */
[----:B------:R-:W-:Y:S01]  /*26b0*/  IADD3 R108, P5, R183, UR14, RZ ;  /* 0x0000000eb76c7c10 */ /* 0x000fe2000ffbe0ff */
[----:B------:R-:W-:Y:S01]  /*26c0*/  IMAD R140, R140, UR9, RZ ;  /* 0x000000098c8c7c24 */ /* 0x000fe2000f8e02ff */
[----:B------:R-:W-:Y:S01]  /*26d0*/  UMOV UR7, 0x400 ;  /* 0x0000040000077882 */ /* 0x000fe20000000000 */
[----:B------:R-:W-:Y:S01]  /*26e0*/  IMAD R17, R22, 0x2, R16 ;  /* 0x0000000216117824 */ /* 0x000fe200078e0210 */
[----:B------:R-:W-:Y:S01]  /*26f0*/  LEA.HI.X.SX32 R24, R182, UR15, 0x2, P5 ;  /* 0x0000000fb6187c11 */ /* 0x000fe2000a8f16ff */
[----:B------:R-:W-:Y:S01]  /*2700*/  IMAD R143, R143, UR9, RZ ;  /* 0x000000098f8f7c24 */ /* 0x000fe2000f8e02ff */
[-C--:B------:R-:W-:Y:S01]  /*2710*/  LEA R152, P5, R15, R108.reuse, 0x2 ;  /* 0x0000006c0f987211 */ /* 0x080fe200078a10ff */
[----:B------:R-:W-:Y:S01]  /*2720*/  IMAD R18, R22, 0x2, R17 ;  /* 0x0000000216127824 */ /* 0x000fe200078e0211 */
[----:B------:R-:W-:Y:S01]  /*2730*/  LEA R114, P6, R16, R108, 0x2 ;  /* 0x0000006c10727211 */ /* 0x000fe200078c10ff */
[----:B------:R-:W-:Y:S01]  /*2740*/  IMAD.SHL.U32 R22, R151, 0x4, RZ ;  /* 0x0000000497167824 */ /* 0x000fe200078e00ff */
[----:B------:R-:W-:Y:S01]  /*2750*/  LEA.HI.X.SX32 R153, R15, R24, 0x2, P5 ;  /* 0x000000180f997211 */ /* 0x000fe200028f16ff */
[----:B------:R-:W-:Y:S01]  /*2760*/  IMAD.SHL.U32 R15, R118, 0x4, RZ ;  /* 0x00000004760f7824 */ /* 0x000fe200078e00ff */
[----:B------:R-:W-:Y:S01]  /*2770*/  LEA R112, P5, R17, R108, 0x2 ;  /* 0x0000006c11707211 */ /* 0x000fe200078a10ff */
[----:B------:R-:W-:Y:S01]  /*2780*/  IMAD R142, R142, UR9, RZ ;  /* 0x000000098e8e7c24 */ /* 0x000fe2000f8e02ff */
[-C--:B------:R-:W-:Y:S01]  /*2790*/  LEA.HI.X.SX32 R115, R16, R24.reuse, 0x2, P6 ;  /* 0x0000001810737211 */ /* 0x080fe200030f16ff */
[----:B------:R-:W-:Y:S01]  /*27a0*/  IMAD R145, R145, UR9, RZ ;  /* 0x0000000991917c24 */ /* 0x000fe2000f8e02ff */
[----:B------:R-:W-:Y:S01]  /*27b0*/  LEA.HI.X.SX32 R113, R17, R24, 0x2, P5 ;  /* 0x0000001811717211 */ /* 0x000fe200028f16ff */
[----:B------:R-:W-:Y:S01]  /*27c0*/  IMAD R144, R144, UR9, RZ ;  /* 0x0000000990907c24 */ /* 0x000fe2000f8e02ff */
[-C--:B------:R-:W-:Y:S01]  /*27d0*/  LEA R176, P5, R9, R108.reuse, 0x2 ;  /* 0x0000006c09b07211 */ /* 0x080fe200078a10ff */
[----:B------:R-:W-:Y:S01]  /*27e0*/  IMAD R147, R147, UR9, RZ ;  /* 0x0000000993937c24 */ /* 0x000fe2000f8e02ff */
[----:B------:R-:W-:Y:S01]  /*27f0*/  LEA R172, P6, R7, R108, 0x2 ;  /* 0x0000006c07ac7211 */ /* 0x000fe200078c10ff */
[----:B------:R-:W-:Y:S01]  /*2800*/  IMAD R146, R146, UR9, RZ ;  /* 0x0000000992927c24 */ /* 0x000fe2000f8e02ff */
[----:B------:R-:W-:Y:S01]  /*2810*/  LEA.HI.X.SX32 R177, R9, R24, 0x2, P5 ;  /* 0x0000001809b17211 */ /* 0x000fe200028f16ff */
[----:B------:R-:W-:Y:S01]  /*2820*/  IMAD R149, R149, UR9, RZ ;  /* 0x0000000995957c24 */ /* 0x000fe2000f8e02ff */
[----:B------:R-:W-:Y:S01]  /*2830*/  LEA R110, P5, R18, R108, 0x2 ;  /* 0x0000006c126e7211 */ /* 0x000fe200078a10ff */
[----:B------:R-:W-:Y:S01]  /*2840*/  IMAD R148, R148, UR9, RZ ;  /* 0x0000000994947c24 */ /* 0x000fe2000f8e02ff */
[-C--:B------:R-:W-:Y:S01]  /*2850*/  LEA.HI.X.SX32 R173, R7, R24.reuse, 0x2, P6 ;  /* 0x0000001807ad7211 */ /* 0x080fe200030f16ff */
[----:B---3--:R-:W-:Y:S01]  /*2860*/  ULEA UR7, UR5, UR7, 0x18 ;  /* 0x0000000705077291 */ /* 0x008fe2000f8ec03f */
[----:B------:R-:W-:Y:S01]  /*2870*/  LEA.HI.X.SX32 R111, R18, R24, 0x2, P5 ;  /* 0x00000018126f7211 */ /* 0x000fe200028f16ff */
[----:B------:R-:W-:Y:S01]  /*2880*/  IMAD.SHL.U32 R18, R181, 0x4, RZ ;  /* 0x00000004b5127824 */ /* 0x000fe200078e00ff */
[CC--:B------:R-:W-:Y:S01]  /*2890*/  LEA R170, P5, R11.reuse, R108.reuse, 0x2 ;  /* 0x0000006c0baa7211 */ /* 0x0c0fe200078a10ff */
[----:B------:R-:W-:Y:S01]  /*28a0*/  IMAD R150, R150, UR9, RZ ;  /* 0x0000000996967c24 */ /* 0x000fe2000f8e02ff */
[----:B------:R-:W-:Y:S01]  /*28b0*/  LEA R174, P6, R10, R108, 0x2 ;  /* 0x0000006c0aae7211 */ /* 0x000fe200078c10ff */
[----:B------:R-:W-:Y:S01]  /*28c0*/  VIADD R199, R2, UR7 ;  /* 0x0000000702c77c36 */ /* 0x000fe20008000000 */
[----:B------:R-:W-:Y:S01]  /*28d0*/  LEA.HI.X.SX32 R171, R11, R24, 0x2, P5 ;  /* 0x000000180bab7211 */ /* 0x000fe200028f16ff */
[----:B------:R-:W-:Y:S01]  /*28e0*/  VIADD R197, R100, UR7 ;  /* 0x0000000764c57c36 */ /* 0x000fe20008000000 */
[C---:B------:R-:W-:Y:S01]  /*28f0*/  LEA R168, P5, R13.reuse, R108, 0x2 ;  /* 0x0000006c0da87211 */ /* 0x040fe200078a10ff */
[----:B------:R-:W-:Y:S01]  /*2900*/  USHF.L.U32 UR5, UR13, 0x5, URZ ;  /* 0x000000050d057899 */ /* 0x000fe2000800063f */
[-C--:B------:R-:W-:Y:S01]  /*2910*/  LEA.HI.X.SX32 R175, R10, R24.reuse, 0x2, P6 ;  /* 0x000000180aaf7211 */ /* 0x080fe200030f16ff */
[----:B------:R-:W-:Y:S01]  /*2920*/  @!PT LDS RZ, [RZ] ;  /* 0x00000000fffff984 */ /* 0x000fe20000000800 */
[----:B------:R-:W-:Y:S01]  /*2930*/  @!PT LDS RZ, [RZ] ;  /* 0x00000000fffff984 */ /* 0x000fe20000000800 */
[----:B------:R-:W-:Y:S01]  /*2940*/  @!PT LDS RZ, [RZ] ;  /* 0x00000000fffff984 */ /* 0x000fe20000000800 */
[----:B------:R1:W-:Y:S01]  /*2950*/  LDGSTS.E [R199+0xc000], desc[UR16][R172.64], P3 ;  /* 0x0c000000acc77fae */ /* 0x0003e20009921850 */
[----:B------:R-:W-:-:S02]  /*2960*/  LEA.HI.X.SX32 R169, R13, R24, 0x2, P5 ;  /* 0x000000180da97211 */ /* 0x000fc400028f16ff */
[----:B------:R-:W-:Y:S01]  /*2970*/  IADD3 R166, P5, R18, R108, RZ ;  /* 0x0000006c12a67210 */ /* 0x000fe20007fbe0ff */
[----:B------:R2:W-:Y:S01]  /*2980*/  LDGSTS.E [R199+0xc008], desc[UR16][R176.64], P2 ;  /* 0x0c008000b0c77fae */ /* 0x0005e20009121850 */
[----:B------:R-:W-:Y:S02]  /*2990*/  IADD3 R56, P6, R15, UR18, RZ ;  /* 0x000000120f387c10 */ /* 0x000fe4000ffde0ff */
[----:B------:R-:W-:Y:S02]  /*29a0*/  LEA.HI.X.SX32 R167, R181, R24, 0x2, P5 ;  /* 0x00000018b5a77211 */ /* 0x000fe400028f16ff */
[----:B------:R-:W-:Y:S02]  /*29b0*/  IADD3 R164, P5, R19, R108, RZ ;  /* 0x0000006c13a47210 */ /* 0x000fe40007fbe0ff */
[----:B------:R-:W-:Y:S01]  /*29c0*/  LEA.HI.X.SX32 R57, R118, UR19, 0x2, P6 ;  /* 0x0000001376397c11 */ /* 0x000fe2000b0f16ff */
[----:B-1----:R-:W-:Y:S01]  /*29d0*/  IMAD.WIDE R172, R205, 0x4, R172 ;  /* 0x00000004cdac7825 */ /* 0x002fe200078e02ac */
[----:B------:R-:W-:-:S02]  /*29e0*/  LEA.HI.X.SX32 R165, R180, R24, 0x2, P5 ;  /* 0x00000018b4a57211 */ /* 0x000fc400028f16ff */
[----:B------:R-:W-:Y:S01]  /*29f0*/  IADD3 R156, P5, R20, R108, RZ ;  /* 0x0000006c149c7210 */ /* 0x000fe20007fbe0ff */
[----:B--2---:R-:W-:Y:S01]  /*2a00*/  IMAD.WIDE R176, R207, 0x4, R176 ;  /* 0x00000004cfb07825 */ /* 0x004fe200078e02b0 */
[C---:B------:R-:W-:Y:S02]  /*2a10*/  LEA R86, P6, R120.reuse, R56, 0x2 ;  /* 0x0000003878567211 */ /* 0x040fe400078c10ff */
[----:B------:R-:W-:Y:S02]  /*2a20*/  LEA.HI.X.SX32 R157, R179, R24, 0x2, P5 ;  /* 0x00000018b39d7211 */ /* 0x000fe400028f16ff */
[----:B------:R-:W-:Y:S02]  /*2a30*/  IADD3 R162, P5, R21, R108, RZ ;  /* 0x0000006c15a27210 */ /* 0x000fe40007fbe0ff */
[----:B------:R-:W-:Y:S02]  /*2a40*/  LEA.HI.X.SX32 R87, R120, R57, 0x2, P6 ;  /* 0x0000003978577211 */ /* 0x000fe400030f16ff */
[----:B------:R-:W-:-:S02]  /*2a50*/  LEA.HI.X.SX32 R163, R178, R24, 0x2, P5 ;  /* 0x00000018b2a37211 */ /* 0x000fc400028f16ff */
[----:B------:R-:W-:Y:S02]  /*2a60*/  IADD3 R160, P5, R22, R108, RZ ;  /* 0x0000006c16a07210 */ /* 0x000fe40007fbe0ff */
        /* <DEDUP_REMOVED lines=8> */
[C---:B------:R-:W-:Y:S02]  /*2af0*/  LEA R154, P5, R119.reuse, R56, 0x2 ;  /* 0x00000038779a7211 */ /* 0x040fe400078a10ff */
[-C--:B------:R-:W-:Y:S02]  /*2b00*/  LEA.HI.X.SX32 R83, R124, R57.reuse, 0x2, P6 ;  /* 0x000000397c537211 */ /* 0x080fe400030f16ff */
[----:B------:R-:W-:-:S02]  /*2b10*/  LEA.HI.X.SX32 R155, R119, R57, 0x2, P5 ;  /* 0x00000039779b7211 */ /* 0x000fc400028f16ff */
[CC--:B------:R-:W-:Y:S02]  /*2b20*/  LEA R54, P5, R121.reuse, R56.reuse, 0x2 ;  /* 0x0000003879367211 */ /* 0x0c0fe400078a10ff */
[CC--:B------:R-:W-:Y:S02]  /*2b30*/  LEA R80, P6, R126.reuse, R56.reuse, 0x2 ;  /* 0x000000387e507211 */ /* 0x0c0fe400078c10ff */
[-C--:B------:R-:W-:Y:S02]  /*2b40*/  LEA.HI.X.SX32 R55, R121, R57.reuse, 0x2, P5 ;  /* 0x0000003979377211 */ /* 0x080fe400028f16ff */
        /* <DEDUP_REMOVED lines=18> */
[-C--:B------:R-:W-:Y:S02]  /*2c70*/  LEA R40, P5, R135, R56.reuse, 0x2 ;  /* 0x0000003887287211 */ /* 0x080fe400078a10ff */
[----:B------:R-:W-:Y:S02]  /*2c80*/  LEA.HI.X.SX32 R75, R132, R57, 0x2, P6 ;  /* 0x00000039844b7211 */ /* 0x000fe400030f16ff */
[----:B------:R-:W-:-:S02]  /*2c90*/  LEA R72, P6, R134, R56, 0x2 ;  /* 0x0000003886487211 */ /* 0x000fc400078c10ff */
[-C--:B------:R-:W-:Y:S02]  /*2ca0*/  LEA.HI.X.SX32 R41, R135, R57.reuse, 0x2, P5 ;  /* 0x0000003987297211 */ /* 0x080fe400028f16ff */
        /* <DEDUP_REMOVED lines=25> */
[----:B------:R-:W-:Y:S02]  /*2e40*/  LOP3.LUT R16, R6, 0x8, RZ, 0xfc, !PT ;  /* 0x0000000806107812 */ /* 0x000fe400078efcff */
[-C--:B------:R-:W-:Y:S02]  /*2e50*/  LEA.HI.X.SX32 R61, R146, R57.reuse, 0x2, P6 ;  /* 0x00000039923d7211 */ /* 0x080fe400030f16ff */
[----:B------:R-:W-:Y:S02]  /*2e60*/  LEA R58, P6, R148, R56, 0x2 ;  /* 0x00000038943a7211 */ /* 0x000fe400078c10ff */
[----:B------:R-:W-:-:S02]  /*2e70*/  LEA.HI.X.SX32 R25, R149, R57, 0x2, P5 ;  /* 0x0000003995197211 */ /* 0x000fc400028f16ff */
[----:B------:R-:W-:Y:S02]  /*2e80*/  ISETP.GE.AND P5, PT, R16, UR6, PT ;  /* 0x0000000610007c0c */ /* 0x000fe4000bfa6270 */
[----:B------:R-:W-:Y:S02]  /*2e90*/  LEA.HI.X.SX32 R59, R148, R57, 0x2, P6 ;  /* 0x00000039943b7211 */ /* 0x000fe400030f16ff */
[----:B------:R-:W-:Y:S02]  /*2ea0*/  LEA R56, P6, R150, R56, 0x2 ;  /* 0x0000003896387211 */ /* 0x000fe400078c10ff */
[----:B------:R-:W-:Y:S02]  /*2eb0*/  LOP3.LUT R17, R6, 0xa, RZ, 0xfc, !PT ;  /* 0x0000000a06117812 */ /* 0x000fe400078efcff */
[----:B------:R-:W-:Y:S02]  /*2ec0*/  SEL R91, R101, RZ, !P5 ;  /* 0x000000ff655b7207 */ /* 0x000fe40006800000 */
[----:B------:R-:W-:-:S02]  /*2ed0*/  ISETP.GE.AND P5, PT, R89, UR6, PT ;  /* 0x0000000659007c0c */ /* 0x000fc4000bfa6270 */
[----:B------:R-:W-:Y:S02]  /*2ee0*/  LEA.HI.X.SX32 R57, R150, R57, 0x2, P6 ;  /* 0x0000003996397211 */ /* 0x000fe400030f16ff */
[----:B------:R-:W-:Y:S02]  /*2ef0*/  ISETP.GE.AND P6, PT, R17, UR6, PT ;  /* 0x0000000611007c0c */ /* 0x000fe4000bfc6270 */
[----:B------:R-:W-:Y:S02]  /*2f00*/  ISETP.NE.U32.AND P3, PT, R91, RZ, PT ;  /* 0x000000ff5b00720c */ /* 0x000fe40003f65070 */
[C---:B------:R-:W-:Y:S02]  /*2f10*/  SEL R91, R101.reuse, RZ, !P5 ;  /* 0x000000ff655b7207 */ /* 0x040fe40006800000 */
[----:B------:R-:W-:Y:S02]  /*2f20*/  SEL R92, R101, RZ, !P6 ;  /* 0x000000ff655c7207 */ /* 0x000fe40007000000 */
[----:B------:R-:W-:-:S02]  /*2f30*/  ISETP.GE.AND P6, PT, R90, UR6, PT ;  /* 0x000000065a007c0c */ /* 0x000fc4000bfc6270 */
[----:B------:R-:W-:Y:S02]  /*2f40*/  ISETP.NE.U32.AND P2, PT, R91, RZ, PT ;  /* 0x000000ff5b00720c */ /* 0x000fe40003f45070 */
[----:B------:R-:W-:Y:S02]  /*2f50*/  LOP3.LUT R91, R2, 0x10, RZ, 0x3c, !PT ;  /* 0x00000010025b7812 */ /* 0x000fe400078e3cff */
[----:B------:R-:W-:Y:S02]  /*2f60*/  ISETP.NE.U32.AND P5, PT, R92, RZ, PT ;  /* 0x000000ff5c00720c */ /* 0x000fe40003fa5070 */
[----:B------:R-:W-:Y:S01]  /*2f70*/  SEL R92, R101, RZ, !P6 ;  /* 0x000000ff655c7207 */ /* 0x000fe20007000000 */
[----:B------:R-:W-:-:S03]  /*2f80*/  VIADD R201, R91, UR7 ;  /* 0x000000075bc97c36 */ /* 0x000fc60008000000 */
[----:B------:R-:W-:Y:S02]  /*2f90*/  ISETP.NE.U32.AND P6, PT, R92, RZ, PT ;  /* 0x000000ff5c00720c */ /* 0x000fe40003fc5070 */
[----:B------:R-:W-:Y:S01]  /*2fa0*/  LOP3.LUT R92, R6, 0x10, RZ, 0xfc, !PT ;  /* 0x00000010065c7812 */ /* 0x000fe200078efcff */
[----:B------:R1:W-:Y:S03]  /*2fb0*/  LDGSTS.E [R201+0xc000], desc[UR16][R174.64], P4 ;  /* 0x0c000000aec97fae */ /* 0x0003e6000a121850 */
[----:B------:R-:W-:Y:S01]  /*2fc0*/  ISETP.GE.AND P4, PT, R92, UR6, PT ;  /* 0x000000065c007c0c */ /* 0x000fe2000bf86270 */
[----:B------:R2:W-:Y:S01]  /*2fd0*/  LDGSTS.E [R201+0xc008], desc[UR16][R170.64], P1 ;  /* 0x0c008000aac97fae */ /* 0x0005e20008921850 */
[----:B------:R-:W-:Y:S02]  /*2fe0*/  ISETP.GE.AND P1, PT, R93, UR6, PT ;  /* 0x000000065d007c0c */ /* 0x000fe4000bf26270 */
[----:B------:R-:W-:Y:S01]  /*2ff0*/  SEL R102, R101, RZ, !P4 ;  /* 0x000000ff65667207 */ /* 0x000fe20006000000 */
[----:B------:R3:W-:Y:S01]  /*3000*/  LDGSTS.E [R197+0xc000], desc[UR16][R168.64], P3 ;  /* 0x0c000000a8c57fae */ /* 0x0007e20009921850 */
[----:B------:R-:W-:-:S02]  /*3010*/  ISETP.GE.AND P4, PT, R94, UR6, PT ;  /* 0x000000065e007c0c */ /* 0x000fc4000bf86270 */
[----:B------:R-:W-:Y:S01]  /*3020*/  SEL R103, R101, RZ, !P1 ;  /* 0x000000ff65677207 */ /* 0x000fe20004800000 */
[----:B------:R-:W-:Y:S01]  /*3030*/  LDGSTS.E [R197+0xc008], desc[UR16][R166.64], P5 ;  /* 0x0c008000a6c57fae */ /* 0x000fe2000a921850 */
[----:B------:R-:W-:Y:S01]  /*3040*/  ISETP.GE.AND P1, PT, R95, UR6, PT ;  /* 0x000000065f007c0c */ /* 0x000fe2000bf26270 */
[----:B-1----:R-:W-:Y:S01]  /*3050*/  IMAD.WIDE R174, R205, 0x4, R174 ;  /* 0x00000004cdae7825 */ /* 0x002fe200078e02ae */
[----:B------:R-:W-:Y:S02]  /*3060*/  SEL R104, R101, RZ, !P4 ;  /* 0x000000ff65687207 */ /* 0x000fe40006000000 */
[----:B------:R-:W-:Y:S01]  /*3070*/  ISETP.GE.AND P4, PT, R96, UR6, PT ;  /* 0x0000000660007c0c */ /* 0x000fe2000bf86270 */
[----:B--2---:R-:W-:Y:S01]  /*3080*/  IMAD.WIDE R170, R207, 0x4, R170 ;  /* 0x00000004cfaa7825 */ /* 0x004fe200078e02aa */
[----:B------:R-:W-:Y:S02]  /*3090*/  SEL R105, R101, RZ, !P1 ;  /* 0x000000ff65697207 */ /* 0x000fe40004800000 */
[----:B------:R-:W-:Y:S01]  /*30a0*/  ISETP.GE.AND P1, PT, R97, UR6, PT ;  /* 0x0000000661007c0c */ /* 0x000fe2000bf26270 */
[----:B---3--:R-:W-:Y:S01]  /*30b0*/  IMAD.WIDE R168, R205, 0x4, R168 ;  /* 0x00000004cda87825 */ /* 0x008fe200078e02a8 */
[----:B------:R-:W-:-:S02]  /*30c0*/  SEL R187, R101, RZ, !P4 ;  /* 0x000000ff65bb7207 */ /* 0x000fc40006000000 */
[----:B------:R-:W-:Y:S02]  /*30d0*/  ISETP.GE.AND P4, PT, R98, UR6, PT ;  /* 0x0000000662007c0c */ /* 0x000fe4000bf86270 */
[----:B------:R-:W-:Y:S02]  /*30e0*/  SEL R189, R101, RZ, !P1 ;  /* 0x000000ff65bd7207 */ /* 0x000fe40004800000 */
[----:B------:R-:W-:Y:S02]  /*30f0*/  ISETP.GE.AND P1, PT, R99, UR6, PT ;  /* 0x0000000663007c0c */ /* 0x000fe4000bf26270 */
[C---:B------:R-:W-:Y:S02]  /*3100*/  SEL R192, R101.reuse, RZ, !P4 ;  /* 0x000000ff65c07207 */ /* 0x040fe40006000000 */
[----:B------:R-:W-:Y:S02]  /*3110*/  ISETP.GE.AND P4, PT, R4, UR6, PT ;  /* 0x0000000604007c0c */ /* 0x000fe4000bf86270 */
[----:B------:R-:W-:-:S02]  /*3120*/  SEL R194, R101, RZ, !P1 ;  /* 0x000000ff65c27207 */ /* 0x000fc40004800000 */
[----:B------:R-:W-:Y:S02]  /*3130*/  ISETP.GE.AND P1, PT, R6, UR8, PT ;  /* 0x0000000806007c0c */ /* 0x000fe4000bf26270 */
[----:B------:R-:W-:Y:S02]  /*3140*/  SEL R106, R101, RZ, !P4 ;  /* 0x000000ff656a7207 */ /* 0x000fe40006000000 */
[----:B------:R-:W-:Y:S02]  /*3150*/  PLOP3.LUT P4, PT, PT, PT, UP1, 0x80, 0x0 ;  /* 0x000000000000781c */ /* 0x000fe40003f8f018 */
[----:B------:R-:W-:Y:S02]  /*3160*/  SEL R101, RZ, 0x4, P1 ;  /* 0x00000004ff657807 */ /* 0x000fe40000800000 */
[----:B------:R-:W-:Y:S02]  /*3170*/  ISETP.GE.AND P3, PT, R8, UR8, PT ;  /* 0x0000000808007c0c */ /* 0x000fe4000bf66270 */
[----:B------:R-:W-:-:S02]  /*3180*/  SEL R107, R101, RZ, P4 ;  /* 0x000000ff656b7207 */ /* 0x000fc40002000000 */
[----:B------:R-:W-:Y:S02]  /*3190*/  ISETP.NE.U32.AND P1, PT, R102, RZ, PT ;  /* 0x000000ff6600720c */ /* 0x000fe40003f25070 */
[----:B------:R-:W-:Y:S02]  /*31a0*/  LOP3.LUT R101, R2, 0x30, RZ, 0x3c, !PT ;  /* 0x0000003002657812 */ /* 0x000fe400078e3cff */
[----:B------:R-:W-:Y:S02]  /*31b0*/  PLOP3.LUT P4, PT, PT, PT, UP1, 0x80, 0x0 ;  /* 0x000000000000781c */ /* 0x000fe40003f8f018 */
[----:B------:R-:W-:Y:S01]  /*31c0*/  SEL R102, RZ, 0x4, P3 ;  /* 0x00000004ff667807 */ /* 0x000fe20001800000 */
[----:B------:R-:W-:Y:S01]  /*31d0*/  VIADD R195, R101, UR7 ;  /* 0x0000000765c37c36 */ /* 0x000fe20008000000 */
[----:B------:R-:W-:Y:S02]  /*31e0*/  ISETP.GE.AND P5, PT, R12, UR8, PT ;  /* 0x000000080c007c0c */ /* 0x000fe4000bfa6270 */
[----:B------:R-:W-:-:S02]  /*31f0*/  SEL R184, R102, RZ, P4 ;  /* 0x000000ff66b87207 */ /* 0x000fc40002000000 */
[----:B------:R-:W-:Y:S01]  /*3200*/  PLOP3.LUT P4, PT, PT, PT, UP1, 0x80, 0x0 ;  /* 0x000000000000781c */ /* 0x000fe20003f8f018 */
[----:B------:R1:W-:Y:S01]  /*3210*/  LDGSTS.E [R195+0xc000], desc[UR16][R164.64], P2 ;  /* 0x0c000000a4c37fae */ /* 0x0003e20009121850 */
[----:B------:R-:W-:Y:S02]  /*3220*/  SEL R102, RZ, 0x4, P5 ;  /* 0x00000004ff667807 */ /* 0x000fe40002800000 */
[----:B------:R-:W-:Y:S01]  /*3230*/  ISETP.GE.AND P5, PT, R14, UR8, PT ;  /* 0x000000080e007c0c */ /* 0x000fe2000bfa6270 */
[----:B------:R-:W-:Y:S01]  /*3240*/  LDGSTS.E [R195+0xc008], desc[UR16][R156.64], P6 ;  /* 0x0c0080009cc37fae */ /* 0x000fe2000b121850 */
[----:B------:R-:W-:Y:S02]  /*3250*/  ISETP.NE.U32.AND P3, PT, R103, RZ, PT ;  /* 0x000000ff6700720c */ /* 0x000fe40003f65070 */
[----:B------:R-:W-:Y:S02]  /*3260*/  SEL R185, R102, RZ, P4 ;  /* 0x000000ff66b97207 */ /* 0x000fe40002000000 */
[----:B------:R-:W-:-:S02]  /*3270*/  PLOP3.LUT P4, PT, PT, PT, UP1, 0x80, 0x0 ;  /* 0x000000000000781c */ /* 0x000fc40003f8f018 */
[----:B------:R-:W-:Y:S01]  /*3280*/  SEL R103, RZ, 0x4, P5 ;  /* 0x00000004ff677807 */ /* 0x000fe20002800000 */
[----:B-1----:R-:W-:Y:S01]  /*3290*/  IMAD.WIDE R164, R205, 0x4, R164 ;  /* 0x00000004cda47825 */ /* 0x002fe200078e02a4 */
[----:B------:R-:W-:Y:S02]  /*32a0*/  ISETP.GE.AND P6, PT, R16, UR8, PT ;  /* 0x0000000810007c0c */ /* 0x000fe4000bfc6270 */
[----:B------:R-:W-:Y:S02]  /*32b0*/  SEL R186, R103, RZ, P4 ;  /* 0x000000ff67ba7207 */ /* 0x000fe40002000000 */
[----:B------:R-:W-:Y:S02]  /*32c0*/  PLOP3.LUT P4, PT, PT, PT, UP1, 0x80, 0x0 ;  /* 0x000000000000781c */ /* 0x000fe40003f8f018 */
[----:B------:R-:W-:Y:S02]  /*32d0*/  SEL R103, RZ, 0x4, P6 ;  /* 0x00000004ff677807 */ /* 0x000fe40003000000 */
[----:B------:R-:W-:-:S02]  /*32e0*/  ISETP.NE.U32.AND P2, PT, R104, RZ, PT ;  /* 0x000000ff6800720c */ /* 0x000fc40003f45070 */
[----:B------:R-:W-:Y:S02]  /*32f0*/  LOP3.LUT R102, R2, 0x40, RZ, 0x3c, !PT ;  /* 0x0000004002667812 */ /* 0x000fe400078e3cff */
[----:B------:R-:W-:Y:S02]  /*3300*/  ISETP.GE.AND P6, PT, R17, UR8, PT ;  /* 0x0000000811007c0c */ /* 0x000fe4000bfc6270 */
[----:B------:R-:W-:Y:S01]  /*3310*/  SEL R188, R103, RZ, P4 ;  /* 0x000000ff67bc7207 */ /* 0x000fe20002000000 */
[----:B------:R-:W-:Y:S01]  /*3320*/  VIADD R193, R102, UR7 ;  /* 0x0000000766c17c36 */ /* 0x000fe20008000000 */
[----:B------:R-:W-:Y:S02]  /*3330*/  LOP3.LUT R103, R2, 0x50, RZ, 0x3c, !PT ;  /* 0x0000005002677812 */ /* 0x000fe400078e3cff */
[----:B------:R-:W-:Y:S02]  /*3340*/  ISETP.NE.U32.AND P5, PT, R105, RZ, PT ;  /* 0x000000ff6900720c */ /* 0x000fe40003fa5070 */
[----:B------:R-:W-:Y:S01]  /*3350*/  PLOP3.LUT P4, PT, PT, PT, UP1, 0x80, 0x0 ;  /* 0x000000000000781c */ /* 0x000fe20003f8f018 */
[----:B------:R-:W-:Y:S01]  /*3360*/  VIADD R191, R103, UR7 ;  /* 0x0000000767bf7c36 */ /* 0x000fe20008000000 */
[----:B------:R-:W-:Y:S01]  /*3370*/  SEL R104, RZ, 0x4, P6 ;  /* 0x00000004ff687807 */ /* 0x000fe20003000000 */
[----:B------:R-:W-:Y:S01]  /*3380*/  LDGSTS.E [R193+0xc000], desc[UR16][R162.64], P1 ;  /* 0x0c000000a2c17fae */ /* 0x000fe20008921850 */
[----:B------:R-:W-:-:S02]  /*3390*/  ISETP.GE.AND P6, PT, R89, UR8, PT ;  /* 0x0000000859007c0c */ /* 0x000fc4000bfc6270 */
[----:B------:R-:W-:Y:S01]  /*33a0*/  SEL R190, R104, RZ, P4 ;  /* 0x000000ff68be7207 */ /* 0x000fe20002000000 */
[----:B------:R-:W-:Y:S01]  /*33b0*/  LDGSTS.E [R193+0xc008], desc[UR16][R160.64], P3 ;  /* 0x0c008000a0c17fae */ /* 0x000fe20009921850 */
[----:B------:R-:W-:Y:S02]  /*33c0*/  PLOP3.LUT P4, PT, PT, PT, UP1, 0x80, 0x0 ;  /* 0x000000000000781c */ /* 0x000fe40003f8f018 */
[----:B------:R-:W-:Y:S01]  /*33d0*/  SEL R104, RZ, 0x4, P6 ;  /* 0x00000004ff687807 */ /* 0x000fe20003000000 */
[----:B------:R-:W-:Y:S01]  /*33e0*/  LDGSTS.E [R191+0xc000], desc[UR16][R26.64], P2 ;  /* 0x0c0000001abf7fae */ /* 0x000fe20009121850 */
[----:B------:R-:W-:Y:S02]  /*33f0*/  ISETP.NE.U32.AND P1, PT, R187, RZ, PT ;  /* 0x000000ffbb00720c */ /* 0x000fe40003f25070 */
[----:B------:R-:W-:Y:S01]  /*3400*/  ISETP.GE.AND P6, PT, R90, UR8, PT ;  /* 0x000000085a007c0c */ /* 0x000fe2000bfc6270 */
[----:B------:R-:W-:Y:S01]  /*3410*/  LDGSTS.E [R191+0xc008], desc[UR16][R108.64], P5 ;  /* 0x0c0080006cbf7fae */ /* 0x000fe2000a921850 */
[----:B------:R-:W-:-:S02]  /*3420*/  ISETP.NE.U32.AND P2, PT, R192, RZ, PT ;  /* 0x000000ffc000720c */ /* 0x000fc40003f45070 */
[----:B------:R-:W-:Y:S02]  /*3430*/  SEL R192, R104, RZ, P4 ;  /* 0x000000ff68c07207 */ /* 0x000fe40002000000 */
[----:B------:R-:W-:Y:S02]  /*3440*/  LOP3.LUT R104, R2, 0x60, RZ, 0x3c, !PT ;  /* 0x0000006002687812 */ /* 0x000fe400078e3cff */
[----:B------:R-:W-:Y:S02]  /*3450*/  PLOP3.LUT P4, PT, PT, PT, UP1, 0x80, 0x0 ;  /* 0x000000000000781c */ /* 0x000fe40003f8f018 */
[----:B------:R-:W-:Y:S02]  /*3460*/  SEL R105, RZ, 0x4, P6 ;  /* 0x00000004ff697807 */ /* 0x000fe40003000000 */
[----:B------:R-:W-:Y:S02]  /*3470*/  ISETP.GE.AND P6, PT, R92, UR8, PT ;  /* 0x000000085c007c0c */ /* 0x000fe4000bfc6270 */
[----:B------:R-:W-:Y:S01]  /*3480*/  ISETP.NE.U32.AND P3, PT, R189, RZ, PT ;  /* 0x000000ffbd00720c */ /* 0x000fe20003f65070 */
[----:B------:R-:W-:Y:S01]  /*3490*/  VIADD R189, R104, UR7 ;  /* 0x0000000768bd7c36 */ /* 0x000fe20008000000 */
[----:B------:R-:W-:-:S02]  /*34a0*/  ISETP.NE.U32.AND P5, PT, R194, RZ, PT ;  /* 0x000000ffc200720c */ /* 0x000fc40003fa5070 */
[----:B------:R-:W-:Y:S02]  /*34b0*/  SEL R194, R105, RZ, P4 ;  /* 0x000000ff69c27207 */ /* 0x000fe40002000000 */
[----:B------:R-:W-:Y:S01]  /*34c0*/  PLOP3.LUT P4, PT, PT, PT, UP1, 0x80, 0x0 ;  /* 0x000000000000781c */ /* 0x000fe20003f8f018 */
[----:B------:R-:W-:Y:S01]  /*34d0*/  LDGSTS.E [R189+0xc000], desc[UR16][R152.64], P1 ;  /* 0x0c00000098bd7fae */ /* 0x000fe20008921850 */
[----:B------:R-:W-:Y:S02]  /*34e0*/  SEL R105, RZ, 0x4, P6 ;  /* 0x00000004ff697807 */ /* 0x000fe40003000000 */
[----:B------:R-:W-:Y:S02]  /*34f0*/  ISETP.NE.U32.AND P1, PT, R106, RZ, PT ;  /* 0x000000ff6a00720c */ /* 0x000fe40003f25070 */
[----:B------:R-:W-:Y:S01]  /*3500*/  SEL R196, R105, RZ, P4 ;  /* 0x000000ff69c47207 */ /* 0x000fe20002000000 */
[----:B------:R-:W-:Y:S01]  /*3510*/  LDGSTS.E [R189+0xc008], desc[UR16][R114.64], P3 ;  /* 0x0c00800072bd7fae */ /* 0x000fe20009921850 */
[----:B------:R-:W-:-:S02]  /*3520*/  ISETP.GE.AND P6, PT, R93, UR8, PT ;  /* 0x000000085d007c0c */ /* 0x000fc4000bfc6270 */
[----:B------:R-:W-:Y:S02]  /*3530*/  LOP3.LUT R105, R2, 0x70, RZ, 0x3c, !PT ;  /* 0x0000007002697812 */ /* 0x000fe400078e3cff */
[----:B------:R-:W-:Y:S02]  /*3540*/  PLOP3.LUT P4, PT, PT, PT, UP1, 0x80, 0x0 ;  /* 0x000000000000781c */ /* 0x000fe40003f8f018 */
[----:B------:R-:W-:Y:S01]  /*3550*/  SEL R106, RZ, 0x4, P6 ;  /* 0x00000004ff6a7807 */ /* 0x000fe20003000000 */
[----:B------:R-:W-:Y:S01]  /*3560*/  VIADD R187, R105, UR7 ;  /* 0x0000000769bb7c36 */ /* 0x000fe20008000000 */
[----:B------:R-:W-:Y:S02]  /*3570*/  ISETP.GE.AND P6, PT, R94, UR8, PT ;  /* 0x000000085e007c0c */ /* 0x000fe4000bfc6270 */
[----:B------:R-:W-:Y:S01]  /*3580*/  ISETP.NE.U32.AND P3, PT, R107, RZ, PT ;  /* 0x000000ff6b00720c */ /* 0x000fe20003f65070 */
[----:B------:R-:W-:Y:S01]  /*3590*/  VIADD R107, R0, UR7 ;  /* 0x00000007006b7c36 */ /* 0x000fe20008000000 */
[----:B------:R-:W-:Y:S01]  /*35a0*/  SEL R198, R106, RZ, P4 ;  /* 0x000000ff6ac67207 */ /* 0x000fe20002000000 */
[----:B------:R-:W-:Y:S01]  /*35b0*/  LDGSTS.E [R187+0xc000], desc[UR16][R112.64], P2 ;  /* 0x0c00000070bb7fae */ /* 0x000fe20009121850 */
[----:B------:R-:W-:-:S02]  /*35c0*/  PLOP3.LUT P4, PT, PT, PT, UP1, 0x80, 0x0 ;  /* 0x000000000000781c */ /* 0x000fc40003f8f018 */
[----:B------:R-:W-:Y:S01]  /*35d0*/  SEL R106, RZ, 0x4, P6 ;  /* 0x00000004ff6a7807 */ /* 0x000fe20003000000 */
[----:B------:R-:W-:Y:S01]  /*35e0*/  LDGSTS.E [R187+0xc008], desc[UR16][R110.64], P5 ;  /* 0x0c0080006ebb7fae */ /* 0x000fe2000a921850 */
[----:B------:R-:W-:Y:S02]  /*35f0*/  ISETP.GE.AND P6, PT, R95, UR8, PT ;  /* 0x000000085f007c0c */ /* 0x000fe4000bfc6270 */
[----:B------:R-:W-:Y:S01]  /*3600*/  ISETP.NE.U32.AND P2, PT, R184, RZ, PT ;  /* 0x000000ffb800720c */ /* 0x000fe20003f45070 */
[----:B------:R-:W0:Y:S01]  /*3610*/  LDGDEPBAR ;  /* 0x00000000000079af */ /* 0x000e220000000000 */
[----:B------:R-:W-:Y:S02]  /*3620*/  SEL R184, R106, RZ, P4 ;  /* 0x000000ff6ab87207 */ /* 0x000fe40002000000 */
[----:B------:R-:W-:Y:S01]  /*3630*/  PLOP3.LUT P4, PT, PT, PT, UP1, 0x80, 0x0 ;  /* 0x000000000000781c */ /* 0x000fe20003f8f018 */
[----:B------:R-:W-:Y:S01]  /*3640*/  LDGSTS.E [R107], desc[UR16][R154.64], P1 ;  /* 0x000000009a6b7fae */ /* 0x000fe20008921850 */
[----:B------:R-:W-:-:S02]  /*3650*/  SEL R106, RZ, 0x4, P6 ;  /* 0x00000004ff6a7807 */ /* 0x000fc40003000000 */
[----:B------:R-:W-:Y:S01]  /*3660*/  ISETP.NE.U32.AND P5, PT, R185, RZ, PT ;  /* 0x000000ffb900720c */ /* 0x000fe20003fa5070 */
[----:B------:R-:W-:Y:S01]  /*3670*/  LDGSTS.E [R107+0x400], desc[UR16][R54.64], P1 ;  /* 0x00400000366b7fae */ /* 0x000fe20008921850 */
[----:B------:R-:W-:Y:S02]  /*3680*/  SEL R200, R106, RZ, P4 ;  /* 0x000000ff6ac87207 */ /* 0x000fe40002000000 */
[----:B------:R-:W-:Y:S01]  /*3690*/  LOP3.LUT R106, R0, 0x40, RZ, 0x3c, !PT ;  /* 0x00000040006a7812 */ /* 0x000fe200078e3cff */
[----:B------:R-:W-:Y:S01]  /*36a0*/  LDGSTS.E [R107+0x800], desc[UR16][R52.64], P1 ;  /* 0x00800000346b7fae */ /* 0x000fe20008921850 */
[----:B------:R-:W-:Y:S02]  /*36b0*/  ISETP.GE.AND P6, PT, R96, UR8, PT ;  /* 0x0000000860007c0c */ /* 0x000fe4000bfc6270 */
[----:B------:R-:W-:Y:S01]  /*36c0*/  ISETP.GE.AND P4, PT, R97, UR8, PT ;  /* 0x0000000861007c0c */ /* 0x000fe2000bf86270 */
[----:B------:R-:W-:Y:S01]  /*36d0*/  LDGSTS.E [R107+0xc00], desc[UR16][R50.64], P1 ;  /* 0x00c00000326b7fae */ /* 0x000fe20008921850 */
[----:B------:R-:W-:Y:S01]  /*36e0*/  VIADD R185, R106, UR7 ;  /* 0x000000076ab97c36 */ /* 0x000fe20008000000 */
[----:B------:R-:W-:-:S02]  /*36f0*/  SEL R202, RZ, 0x4, P6 ;  /* 0x00000004ffca7807 */ /* 0x000fc40003000000 */
[----:B------:R-:W-:Y:S01]  /*3700*/  LDGSTS.E [R107+0x1000], desc[UR16][R48.64], P1 ;  /* 0x01000000306b7fae */ /* 0x000fe20008921850 */
[----:B------:R-:W-:Y:S02]  /*3710*/  ISETP.GE.AND P6, PT, R98, UR8, PT ;  /* 0x0000000862007c0c */ /* 0x000fe4000bfc6270 */
[----:B------:R-:W-:Y:S01]  /*3720*/  SEL R203, RZ, 0x4, P4 ;  /* 0x00000004ffcb7807 */ /* 0x000fe20002000000 */
[----:B------:R-:W-:Y:S01]  /*3730*/  LDGSTS.E [R107+0x1400], desc[UR16][R46.64], P1 ;  /* 0x014000002e6b7fae */ /* 0x000fe20008921850 */
[----:B------:R-:W-:Y:S02]  /*3740*/  ISETP.NE.U32.AND P4, PT, R186, RZ, PT ;  /* 0x000000ffba00720c */ /* 0x000fe40003f85070 */
[----:B------:R-:W-:Y:S01]  /*3750*/  SEL R186, RZ, 0x4, P6 ;  /* 0x00000004ffba7807 */ /* 0x000fe20003000000 */
[----:B------:R-:W-:Y:S01]  /*3760*/  LDGSTS.E [R107+0x1800], desc[UR16][R44.64], P1 ;  /* 0x018000002c6b7fae */ /* 0x000fe20008921850 */
[----:B------:R-:W-:-:S03]  /*3770*/  ISETP.NE.U32.AND P6, PT, R188, RZ, PT ;  /* 0x000000ffbc00720c */ /* 0x000fc60003fc5070 */
[----:B------:R-:W-:Y:S04]  /*3780*/  LDGSTS.E [R107+0x1c00], desc[UR16][R42.64], P1 ;  /* 0x01c000002a6b7fae */ /* 0x000fe80008921850 */
        /* <DEDUP_REMOVED lines=23> */
[----:B------:R-:W-:Y:S01]  /*3900*/  LDGSTS.E [R185+0x3e00], desc[UR16][R56.64], P1 ;  /* 0x03e0000038b97fae */ /* 0x000fe20008921850 */
[----:B------:R-:W-:-:S03]  /*3910*/  ISETP.NE.U32.AND P1, PT, R190, RZ, PT ;  /* 0x000000ffbe00720c */ /* 0x000fc60003f25070 */
[----:B------:R-:W0:Y:S01]  /*3920*/  LDGDEPBAR ;  /* 0x00000000000079af */ /* 0x000e220000000000 */
[----:B------:R-:W-:Y:S06]  /*3930*/  BAR.SYNC.DEFER_BLOCKING 0x0 ;  /* 0x0000000000007b1d */ /* 0x000fec0000010000 */
[----:B------:R-:W-:Y:S01]  /*3940*/  @!PT LDS RZ, [RZ] ;  /* 0x00000000fffff984 */ /* 0x000fe20000000800 */
[----:B------:R-:W-:Y:S01]  /*3950*/  @!PT LDS RZ, [RZ] ;  /* 0x00000000fffff984 */ /* 0x000fe20000000800 */
[----:B------:R-:W-:Y:S01]  /*3960*/  @!PT LDS RZ, [RZ] ;  /* 0x00000000fffff984 */ /* 0x000fe20000000800 */
[----:B------:R1:W-:Y:S01]  /*3970*/  LDGSTS.E [R199+0xe000], desc[UR16][R172.64], P3 ;  /* 0x0e000000acc77fae */ /* 0x0003e20009921850 */
[----:B------:R-:W-:-:S03]  /*3980*/  ISETP.NE.U32.AND P3, PT, R192, RZ, PT ;  /* 0x000000ffc000720c */ /* 0x000fc60003f65070 */
[----:B------:R-:W-:Y:S01]  /*3990*/  LDGSTS.E [R199+0xe008], desc[UR16][R176.64], P2 ;  /* 0x0e008000b0c77fae */ /* 0x000fe20009121850 */
[----:B------:R-:W-:-:S03]  /*39a0*/  ISETP.NE.U32.AND P2, PT, R194, RZ, PT ;  /* 0x000000ffc200720c */ /* 0x000fc60003f45070 */
[----:B------:R2:W-:Y:S01]  /*39b0*/  LDGSTS.E [R201+0xe000], desc[UR16][R174.64], P5 ;  /* 0x0e000000aec97fae */ /* 0x0005e2000a921850 */
[----:B------:R-:W-:Y:S01]  /*39c0*/  ISETP.NE.U32.AND P5, PT, R196, RZ, PT ;  /* 0x000000ffc400720c */ /* 0x000fe20003fa5070 */
[----:B-1----:R-:W-:Y:S02]  /*39d0*/  IMAD.U32 R173, RZ, RZ, UR20 ;  /* 0x00000014ffad7e24 */ /* 0x002fe4000f8e00ff */
[----:B------:R-:W-:Y:S01]  /*39e0*/  LDGSTS.E [R201+0xe008], desc[UR16][R170.64], P4 ;  /* 0x0e008000aac97fae */ /* 0x000fe2000a121850 */
[----:B------:R-:W-:Y:S01]  /*39f0*/  ISETP.NE.U32.AND P4, PT, R198, RZ, PT ;  /* 0x000000ffc600720c */ /* 0x000fe20003f85070 */
[----:B------:R-:W-:Y:S02]  /*3a00*/  IMAD.WIDE R166, R173, 0x4, R166 ;  /* 0x00000004ada67825 */ /* 0x000fe400078e02a6 */
[----:B------:R-:W-:Y:S01]  /*3a10*/  LDGSTS.E [R197+0xe000], desc[UR16][R168.64], P6 ;  /* 0x0e000000a8c57fae */ /* 0x000fe2000b121850 */
[----:B------:R-:W-:Y:S01]  /*3a20*/  ISETP.NE.U32.AND P6, PT, R184, RZ, PT ;  /* 0x000000ffb800720c */ /* 0x000fe20003fc5070 */
[----:B--2---:R-:W-:-:S02]  /*3a30*/  IMAD.U32 R175, RZ, RZ, UR20 ;  /* 0x00000014ffaf7e24 */ /* 0x004fc4000f8e00ff */
[----:B------:R-:W-:Y:S01]  /*3a40*/  LDGSTS.E [R197+0xe008], desc[UR16][R166.64], P1 ;  /* 0x0e008000a6c57fae */ /* 0x000fe20008921850 */
[----:B------:R-:W-:Y:S01]  /*3a50*/  IMAD.WIDE R156, R173, 0x4, R156 ;  /* 0x00000004ad9c7825 */ /* 0x000fe200078e029c */
[----:B------:R-:W-:Y:S02]  /*3a60*/  ISETP.NE.U32.AND P1, PT, R200, RZ, PT ;  /* 0x000000ffc800720c */ /* 0x000fe40003f25070 */
[----:B------:R1:W-:Y:S01]  /*3a70*/  LDGSTS.E [R195+0xe000], desc[UR16][R164.64], P3 ;  /* 0x0e000000a4c37fae */ /* 0x0003e20009921850 */
[----:B------:R-:W-:Y:S01]  /*3a80*/  PLOP3.LUT P3, PT, PT, PT, UP1, 0x80, 0x0 ;  /* 0x000000000000781c */ /* 0x000fe20003f6f018 */
[----:B------:R-:W-:Y:S02]  /*3a90*/  IMAD.WIDE R162, R175, 0x4, R162 ;  /* 0x00000004afa27825 */ /* 0x000fe400078e02a2 */
[----:B------:R2:W-:Y:S01]  /*3aa0*/  LDGSTS.E [R195+0xe008], desc[UR16][R156.64], P2 ;  /* 0x0e0080009cc37fae */ /* 0x0005e20009121850 */
[----:B------:R-:W-:Y:S01]  /*3ab0*/  PLOP3.LUT P2, PT, PT, PT, UP1, 0x80, 0x0 ;  /* 0x000000000000781c */ /* 0x000fe20003f4f018 */
[----:B------:R-:W-:Y:S01]  /*3ac0*/  IMAD.U32 R177, RZ, RZ, UR20 ;  /* 0x00000014ffb17e24 */ /* 0x000fe2000f8e00ff */
[----:B------:R-:W-:Y:S01]  /*3ad0*/  SEL R202, R202, RZ, P3 ;  /* 0x000000ffcaca7207 */ /* 0x000fe20001800000 */
[----:B------:R3:W-:Y:S01]  /*3ae0*/  LDGSTS.E [R193+0xe000], desc[UR16][R162.64], P5 ;  /* 0x0e000000a2c17fae */ /* 0x0007e2000a921850 */
[----:B------:R-:W-:Y:S01]  /*3af0*/  ISETP.GE.AND P3, PT, R99, UR8, PT ;  /* 0x0000000863007c0c */ /* 0x000fe2000bf66270 */
[----:B------:R-:W-:Y:S01]  /*3b00*/  IMAD.WIDE R160, R177, 0x4, R160 ;  /* 0x00000004b1a07825 */ /* 0x000fe200078e02a0 */
[----:B------:R-:W-:-:S02]  /*3b10*/  SEL R203, R203, RZ, P2 ;  /* 0x000000ffcbcb7207 */ /* 0x000fc40001000000 */
[----:B------:R-:W-:Y:S01]  /*3b20*/  PLOP3.LUT P5, PT, PT, PT, UP1, 0x80, 0x0 ;  /* 0x000000000000781c */ /* 0x000fe20003faf018 */
[----:B-1----:R-:W-:Y:S01]  /*3b30*/  IMAD.U32 R165, RZ, RZ, UR20 ;  /* 0x00000014ffa57e24 */ /* 0x002fe2000f8e00ff */
[----:B------:R-:W-:Y:S01]  /*3b40*/  PLOP3.LUT P2, PT, PT, PT, UP1, 0x80, 0x0 ;  /* 0x000000000000781c */ /* 0x000fe20003f4f018 */
[----:B--2---:R-:W-:Y:S01]  /*3b50*/  IMAD.U32 R157, RZ, RZ, UR5 ;  /* 0x00000005ff9d7e24 */ /* 0x004fe2000f8e00ff */
[----:B------:R-:W-:Y:S01]  /*3b60*/  SEL R164, RZ, 0x4, P3 ;  /* 0x00000004ffa47807 */ /* 0x000fe20001800000 */
[----:B------:R1:W-:Y:S01]  /*3b70*/  LDGSTS.E [R193+0xe008], desc[UR16][R160.64], P4 ;  /* 0x0e008000a0c17fae */ /* 0x0003e2000a121850 */
[----:B------:R-:W-:Y:S01]  /*3b80*/  SEL R186, R186, RZ, P5 ;  /* 0x000000ffbaba7207 */ /* 0x000fe20002800000 */
[----:B---3--:R-:W-:Y:S01]  /*3b90*/  IMAD.U32 R163, RZ, RZ, UR20 ;  /* 0x00000014ffa37e24 */ /* 0x008fe2000f8e00ff */
[----:B------:R-:W-:Y:S01]  /*3ba0*/  SEL R164, R164, RZ, P2 ;  /* 0x000000ffa4a47207 */ /* 0x000fe20001000000 */
[----:B------:R-:W-:Y:S01]  /*3bb0*/  IMAD.WIDE R154, R157, 0x4, R154 ;  /* 0x000000049d9a7825 */ /* 0x000fe200078e029a */
[----:B------:R-:W-:-:S02]  /*3bc0*/  ISETP.NE.U32.AND P5, PT, R202, RZ, PT ;  /* 0x000000ffca00720c */ /* 0x000fc40003fa5070 */
[----:B------:R-:W-:Y:S01]  /*3bd0*/  ISETP.NE.U32.AND P3, PT, R203, RZ, PT ;  /* 0x000000ffcb00720c */ /* 0x000fe20003f65070 */
[C---:B------:R-:W-:Y:S01]  /*3be0*/  IMAD.WIDE R86, R157.reuse, 0x4, R86 ;  /* 0x000000049d567825 */ /* 0x040fe200078e0256 */
[----:B------:R-:W-:Y:S02]  /*3bf0*/  ISETP.NE.U32.AND P2, PT, R186, RZ, PT ;  /* 0x000000ffba00720c */ /* 0x000fe40003f45070 */
[----:B------:R-:W-:Y:S01]  /*3c00*/  ISETP.NE.U32.AND P4, PT, R164, RZ, PT ;  /* 0x000000ffa400720c */ /* 0x000fe20003f85070 */
[----:B------:R-:W-:-:S04]  /*3c10*/  IMAD.WIDE R54, R157, 0x4, R54 ;  /* 0x000000049d367825 */ /* 0x000fc800078e0236 */
        /* <DEDUP_REMOVED lines=29> */
[----:B------:R-:W-:Y:S02]  /*3df0*/  IMAD.U32 R157, RZ, RZ, UR20 ;  /* 0x00000014ff9d7e24 */ /* 0x000fe4000f8e00ff */
[----:B-1----:R-:W-:Y:S02]  /*3e00*/  IMAD.U32 R161, RZ, RZ, UR20 ;  /* 0x00000014ffa17e24 */ /* 0x002fe4000f8e00ff */
[----:B------:R-:W-:-:S04]  /*3e10*/  IMAD.WIDE R26, R163, 0x4, R26 ;  /* 0x00000004a31a7825 */ /* 0x000fc800078e021a */
[----:B------:R-:W-:Y:S01]  /*3e20*/  IMAD.U32 R167, RZ, RZ, UR20 ;  /* 0x00000014ffa77e24 */ /* 0x000fe2000f8e00ff */
[----:B------:R1:W-:Y:S01]  /*3e30*/  LDGSTS.E [R191+0xe000], desc[UR16][R26.64], P6 ;  /* 0x0e0000001abf7fae */ /* 0x0003e2000b121850 */
[----:B------:R-:W-:-:S04]  /*3e40*/  IMAD.WIDE R108, R157, 0x4, R108 ;  /* 0x000000049d6c7825 */ /* 0x000fc800078e026c */
[----:B------:R-:W-:Y:S01]  /*3e50*/  IMAD.WIDE R152, R161, 0x4, R152 ;  /* 0x00000004a1987825 */ /* 0x000fe200078e0298 */
[----:B------:R-:W-:Y:S03]  /*3e60*/  LDGSTS.E [R191+0xe008], desc[UR16][R108.64], P1 ;  /* 0x0e0080006cbf7fae */ /* 0x000fe60008921850 */
[----:B------:R-:W-:Y:S01]  /*3e70*/  IMAD.WIDE R114, R163, 0x4, R114 ;  /* 0x00000004a3727825 */ /* 0x000fe200078e0272 */
[----:B------:R-:W-:Y:S01]  /*3e80*/  LDGSTS.E [R189+0xe000], desc[UR16][R152.64], P5 ;  /* 0x0e00000098bd7fae */ /* 0x000fe2000a921850 */
[----:B-1----:R-:W-:Y:S02]  /*3e90*/  CS2R R26, SRZ ;  /* 0x00000000001a7805 */ /* 0x002fe4000001ff00 */
[----:B------:R-:W-:Y:S01]  /*3ea0*/  IMAD.WIDE R112, R165, 0x4, R112 ;  /* 0x00000004a5707825 */ /* 0x000fe200078e0270 */
[----:B------:R-:W-:Y:S03]  /*3eb0*/  LDGSTS.E [R189+0xe008], desc[UR16][R114.64], P3 ;  /* 0x0e00800072bd7fae */ /* 0x000fe60009921850 */
[----:B------:R-:W-:Y:S01]  /*3ec0*/  IMAD.WIDE R110, R167, 0x4, R110 ;  /* 0x00000004a76e7825 */ /* 0x000fe200078e026e */
[----:B------:R-:W-:Y:S04]  /*3ed0*/  LDGSTS.E [R187+0xe000], desc[UR16][R112.64], P2 ;  /* 0x0e00000070bb7fae */ /* 0x000fe80009121850 */
[----:B------:R-:W-:Y:S04]  /*3ee0*/  LDGSTS.E [R187+0xe008], desc[UR16][R110.64], P4 ;  /* 0x0e0080006ebb7fae */ /* 0x000fe8000a121850 */
[----:B------:R-:W0:Y:S04]  /*3ef0*/  LDGDEPBAR ;  /* 0x00000000000079af */ /* 0x000e280000000000 */
[----:B------:R-:W-:Y:S04]  /*3f00*/  LDGSTS.E [R107+0x4000], desc[UR16][R154.64], P0 ;  /* 0x040000009a6b7fae */ /* 0x000fe80008121850 */
[----:B------:R1:W-:Y:S04]  /*3f10*/  LDGSTS.E [R107+0x4400], desc[UR16][R54.64], P0 ;  /* 0x04400000366b7fae */ /* 0x0003e80008121850 */
[----:B------:R2:W-:Y:S04]  /*3f20*/  LDGSTS.E [R107+0x4800], desc[UR16][R52.64], P0 ;  /* 0x04800000346b7fae */ /* 0x0005e80008121850 */
[----:B------:R3:W-:Y:S04]  /*3f30*/  LDGSTS.E [R107+0x4c00], desc[UR16][R50.64], P0 ;  /* 0x04c00000326b7fae */ /* 0x0007e80008121850 */
[----:B------:R4:W-:Y:S01]  /*3f40*/  LDGSTS.E [R107+0x5000], desc[UR16][R48.64], P0 ;  /* 0x05000000306b7fae */ /* 0x0009e20008121850 */
[----:B-1----:R-:W-:-:S03]  /*3f50*/  CS2R R54, SRZ ;  /* 0x0000000000367805 */ /* 0x002fc6000001ff00 */
[----:B------:R1:W-:Y:S01]  /*3f60*/  LDGSTS.E [R107+0x5400], desc[UR16][R46.64], P0 ;  /* 0x054000002e6b7fae */ /* 0x0003e20008121850 */
[----:B--2---:R-:W-:-:S03]  /*3f70*/  CS2R R52, SRZ ;  /* 0x0000000000347805 */ /* 0x004fc6000001ff00 */
[----:B------:R2:W-:Y:S01]  /*3f80*/  LDGSTS.E [R107+0x5800], desc[UR16][R44.64], P0 ;  /* 0x058000002c6b7fae */ /* 0x0005e20008121850 */
[----:B---3--:R-:W-:-:S03]  /*3f90*/  CS2R R50, SRZ ;  /* 0x0000000000327805 */ /* 0x008fc6000001ff00 */
[----:B------:R3:W-:Y:S01]  /*3fa0*/  LDGSTS.E [R107+0x5c00], desc[UR16][R42.64], P0 ;  /* 0x05c000002a6b7fae */ /* 0x0007e20008121850 */
[----:B----4-:R-:W-:-:S03]  /*3fb0*/  CS2R R48, SRZ ;  /* 0x0000000000307805 */ /* 0x010fc6000001ff00 */
        /* <DEDUP_REMOVED lines=19> */
[----:B--2---:R-:W-:Y:S01]  /*40f0*/  CS2R R28, SRZ ;  /* 0x00000000001c7805 */ /* 0x004fe2000001ff00 */
[----:B---3--:R-:W2:Y:S01]  /*4100*/  S2R R107, SR_TID.X ;  /* 0x00000000006b7919 */ /* 0x008ea20000002100 */
[----:B------:R-:W-:Y:S01]  /*4110*/  CS2R R24, SRZ ;  /* 0x0000000000187805 */ /* 0x000fe2000001ff00 */
[----:B------:R3:W-:Y:S01]  /*4120*/  LDGSTS.E [R185+0x4a00], desc[UR16][R82.64], P0 ;  /* 0x04a0000052b97fae */ /* 0x0007e20008121850 */
[----:B----4-:R-:W-:-:S03]  /*4130*/  CS2R R86, SRZ ;  /* 0x0000000000567805 */ /* 0x010fc6000001ff00 */
[----:B------:R4:W-:Y:S01]  /*4140*/  LDGSTS.E [R185+0x4e00], desc[UR16][R80.64], P0 ;  /* 0x04e0000050b97fae */ /* 0x0009e20008121850 */
[----:B-1----:R-:W-:-:S03]  /*4150*/  CS2R R84, SRZ ;  /* 0x0000000000547805 */ /* 0x002fc6000001ff00 */
[----:B------:R1:W-:Y:S04]  /*4160*/  LDGSTS.E [R185+0x5200], desc[UR16][R78.64], P0 ;  /* 0x052000004eb97fae */ /* 0x0003e80008121850 */
[----:B------:R5:W-:Y:S01]  /*4170*/  LDGSTS.E [R185+0x5600], desc[UR16][R76.64], P0 ;  /* 0x056000004cb97fae */ /* 0x000be20008121850 */
[----:B---3--:R-:W-:-:S03]  /*4180*/  CS2R R82, SRZ ;  /* 0x0000000000527805 */ /* 0x008fc6000001ff00 */
[----:B------:R3:W-:Y:S01]  /*4190*/  LDGSTS.E [R185+0x5a00], desc[UR16][R74.64], P0 ;  /* 0x05a000004ab97fae */ /* 0x0007e20008121850 */
[----:B----4-:R-:W-:-:S03]  /*41a0*/  CS2R R80, SRZ ;  /* 0x0000000000507805 */ /* 0x010fc6000001ff00 */
[----:B------:R4:W-:Y:S01]  /*41b0*/  LDGSTS.E [R185+0x5e00], desc[UR16][R72.64], P0 ;  /* 0x05e0000048b97fae */ /* 0x0009e20008121850 */
[----:B-1----:R-:W-:-:S03]  /*41c0*/  CS2R R78, SRZ ;  /* 0x00000000004e7805 */ /* 0x002fc6000001ff00 */
[----:B------:R1:W-:Y:S01]  /*41d0*/  LDGSTS.E [R185+0x6200], desc[UR16][R70.64], P0 ;  /* 0x0620000046b97fae */ /* 0x0003e20008121850 */
[----:B-----5:R-:W-:-:S03]  /*41e0*/  CS2R R76, SRZ ;  /* 0x00000000004c7805 */ /* 0x020fc6000001ff00 */
[----:B------:R5:W-:Y:S01]  /*41f0*/  LDGSTS.E [R185+0x6600], desc[UR16][R68.64], P0 ;  /* 0x0660000044b97fae */ /* 0x000be20008121850 */
[C---:B--2---:R-:W-:Y:S01]  /*4200*/  IMAD.SHL.U32 R109, R107.reuse, 0x8, RZ ;  /* 0x000000086b6d7824 */ /* 0x044fe200078e00ff */
[----:B---3--:R-:W-:Y:S01]  /*4210*/  CS2R R74, SRZ ;  /* 0x00000000004a7805 */ /* 0x008fe2000001ff00 */
[C---:B------:R-:W-:Y:S01]  /*4220*/  IMAD.SHL.U32 R110, R107.reuse, 0x80, RZ ;  /* 0x000000806b6e7824 */ /* 0x040fe200078e00ff */
[----:B------:R2:W-:Y:S01]  /*4230*/  LDGSTS.E [R185+0x6a00], desc[UR16][R66.64], P0 ;  /* 0x06a0000042b97fae */ /* 0x0005e20008121850 */
[----:B----4-:R-:W-:Y:S01]  /*4240*/  CS2R R72, SRZ ;  /* 0x0000000000487805 */ /* 0x010fe2000001ff00 */
[----:B------:R-:W-:Y:S01]  /*4250*/  IMAD.SHL.U32 R108, R107, 0x10, RZ ;  /* 0x000000106b6c7824 */ /* 0x000fe200078e00ff */
[----:B------:R-:W-:Y:S01]  /*4260*/  LOP3.LUT R109, R109, 0x380, RZ, 0xc0, !PT ;  /* 0x000003806d6d7812 */ /* 0x000fe200078ec0ff */
[----:B------:R3:W-:Y:S01]  /*4270*/  LDGSTS.E [R185+0x6e00], desc[UR16][R64.64], P0 ;  /* 0x06e0000040b97fae */ /* 0x0007e20008121850 */
[----:B-1----:R-:W-:Y:S02]  /*4280*/  CS2R R70, SRZ ;  /* 0x0000000000467805 */ /* 0x002fe4000001ff00 */
[----:B------:R-:W-:Y:S01]  /*4290*/  LOP3.LUT R110, R110, 0x400, RZ, 0xc0, !PT ;  /* 0x000004006e6e7812 */ /* 0x000fe200078ec0ff */
[----:B------:R1:W-:Y:S01]  /*42a0*/  LDGSTS.E [R185+0x7200], desc[UR16][R62.64], P0 ;  /* 0x072000003eb97fae */ /* 0x0003e20008121850 */
[----:B-----5:R-:W-:-:S03]  /*42b0*/  CS2R R68, SRZ ;  /* 0x0000000000447805 */ /* 0x020fc6000001ff00 */
[----:B------:R4:W-:Y:S01]  /*42c0*/  LDGSTS.E [R185+0x7600], desc[UR16][R60.64], P0 ;  /* 0x076000003cb97fae */ /* 0x0009e20008121850 */
[----:B--2---:R-:W-:-:S03]  /*42d0*/  CS2R R66, SRZ ;  /* 0x0000000000427805 */ /* 0x004fc6000001ff00 */
[----:B------:R2:W-:Y:S01]  /*42e0*/  LDGSTS.E [R185+0x7a00], desc[UR16][R58.64], P0 ;  /* 0x07a000003ab97fae */ /* 0x0005e20008121850 */
[----:B---3--:R-:W-:-:S03]  /*42f0*/  CS2R R64, SRZ ;  /* 0x0000000000407805 */ /* 0x008fc6000001ff00 */
[----:B------:R3:W-:Y:S01]  /*4300*/  LDGSTS.E [R185+0x7e00], desc[UR16][R56.64], P0 ;  /* 0x07e0000038b97fae */ /* 0x0007e20008121850 */
[----:B------:R-:W-:Y:S02]  /*4310*/  PLOP3.LUT P0, PT, PT, PT, UP0, 0x40, 0x0 ;  /* 0x000000000000781c */ /* 0x000fe40003f0e808 */
[----:B-1----:R-:W-:Y:S01]  /*4320*/  CS2R R62, SRZ ;  /* 0x00000000003e7805 */ /* 0x002fe2000001ff00 */
[----:B------:R-:W0:Y:S01]  /*4330*/  LDGDEPBAR ;  /* 0x00000000000079af */ /* 0x000e220000000000 */
[----:B----4-:R-:W-:Y:S02]  /*4340*/  CS2R R60, SRZ ;  /* 0x00000000003c7805 */ /* 0x010fe4000001ff00 */
[----:B--2---:R-:W-:Y:S02]  /*4350*/  CS2R R58, SRZ ;  /* 0x00000000003a7805 */ /* 0x004fe4000001ff00 */
[----:B---3--:R-:W-:-:S05]  /*4360*/  CS2R R56, SRZ ;  /* 0x0000000000387805 */ /* 0x008fca000001ff00 */
[----:B------:R-:W-:Y:S05]  /*4370*/  @P0 BRA `(.L_x_0) ;  /* 0x0000002400540947 */ /* 0x000fea0003800000 */
[----:B------:R-:W-:Y:S01]  /*4380*/  SHF.R.S32.HI R25, RZ, 0x1f, R182 ;  /* 0x0000001fff197819 */ /* 0x000fe200000114b6 */
[----:B------:R-:W-:Y:S01]  /*4390*/  USHF.R.S32.HI UR8, URZ, 0x1f, UR20 ;  /* 0x0000001f3f087899 */ /* 0x000fe20008011414 */
[----:B------:R-:W-:Y:S01]  /*43a0*/  SHF.R.S32.HI R24, RZ, 0x1f, R181 ;  /* 0x0000001fff187819 */ /* 0x000fe200000114b5 */
[----:B------:R-:W-:Y:S01]  /*43b0*/  IMAD.U32 R202, RZ, RZ, UR20 ;  /* 0x00000014ffca7e24 */ /* 0x000fe2000f8e00ff */
[----:B------:R-:W-:Y:S01]  /*43c0*/  SHF.L.U64.HI R203, R182, 0x2, R25 ;  /* 0x00000002b6cb7819 */ /* 0x000fe20000010219 */
[----:B------:R-:W-:Y:S01]  /*43d0*/  USHF.R.S32.HI UR9, URZ, 0x1f, UR5 ;  /* 0x0000001f3f097899 */ /* 0x000fe20008011405 */
[----:B------:R-:W-:Y:S01]  /*43e0*/  SHF.R.S32.HI R25, RZ, 0x1f, R180 ;  /* 0x0000001fff197819 */ /* 0x000fe200000114b4 */
[----:B------:R-:W-:Y:S01]  /*43f0*/  USHF.L.U32 UR10, UR5, 0x3, URZ ;  /* 0x00000003050a7899 */ /* 0x000fe2000800063f */
[----:B------:R-:W-:Y:S01]  /*4400*/  SHF.L.U64.HI R111, R181, 0x2, R24 ;  /* 0x00000002b56f7819 */ /* 0x000fe20000010218 */
[----:B------:R-:W-:Y:S01]  /*4410*/  USHF.L.U64.HI UR11, UR5, 0x3, UR9 ;  /* 0x00000003050b7899 */ /* 0x000fe20008010209 */
[----:B------:R-:W-:Y:S01]  /*4420*/  SHF.L.U64.HI R112, R180, 0x2, R25 ;  /* 0x00000002b4707819 */ /* 0x000fe20000010219 */
[----:B------:R-:W-:Y:S01]  /*4430*/  UIADD3 UR13, UR6, -0x40, URZ ;  /* 0xffffffc0060d7890 */ /* 0x000fe2000fffe03f */
[----:B------:R-:W-:Y:S01]  /*4440*/  SHF.R.S32.HI R25, RZ, 0x1f, R178 ;  /* 0x0000001fff197819 */ /* 0x000fe200000114b2 */
[----:B------:R-:W-:Y:S01]  /*4450*/  USHF.R.S32.HI UR6, URZ, 0x1f, UR4 ;  /* 0x0000001f3f067899 */ /* 0x000fe20008011404 */
[----:B------:R-:W-:-:S02]  /*4460*/  SHF.R.S32.HI R24, RZ, 0x1f, R151 ;  /* 0x0000001fff187819 */ /* 0x000fc40000011497 */
[----:B------:R-:W-:Y:S02]  /*4470*/  CS2R R48, SRZ ;  /* 0x0000000000307805 */ /* 0x000fe4000001ff00 */
[----:B------:R-:W-:Y:S01]  /*4480*/  SHF.R.S32.HI R26, RZ, 0x1f, R179 ;  /* 0x0000001fff1a7819 */ /* 0x000fe200000114b3 */
[----:B------:R-:W-:Y:S01]  /*4490*/  ULEA.HI UR6, UR6, UR4, URZ, 0x5 ;  /* 0x0000000406067291 */ /* 0x000fe2000f8f283f */
[----:B------:R-:W-:Y:S02]  /*44a0*/  SHF.R.S32.HI R27, RZ, 0x1f, R116 ;  /* 0x0000001fff1b7819 */ /* 0x000fe40000011474 */
[----:B------:R-:W-:Y:S02]  /*44b0*/  CS2R R50, SRZ ;  /* 0x0000000000327805 */ /* 0x000fe4000001ff00 */
[----:B------:R-:W-:Y:S02]  /*44c0*/  SHF.L.U64.HI R114, R178, 0x2, R25 ;  /* 0x00000002b2727819 */ /* 0x000fe40000010219 */
[----:B------:R-:W-:-:S02]  /*44d0*/  CS2R R52, SRZ ;  /* 0x0000000000347805 */ /* 0x000fc4000001ff00 */
[----:B------:R-:W-:Y:S02]  /*44e0*/  SHF.L.U64.HI R115, R151, 0x2, R24 ;  /* 0x0000000297737819 */ /* 0x000fe40000010218 */
[----:B------:R-:W-:Y:S02]  /*44f0*/  CS2R R54, SRZ ;  /* 0x0000000000367805 */ /* 0x000fe4000001ff00 */
[----:B------:R-:W-:Y:S01]  /*4500*/  SHF.L.U64.HI R113, R179, 0x2, R26 ;  /* 0x00000002b3717819 */ /* 0x000fe2000001021a */
[----:B------:R-:W-:Y:S01]  /*4510*/  IMAD.U32 R26, RZ, RZ, UR8 ;  /* 0x00000008ff1a7e24 */ /* 0x000fe2000f8e00ff */
[----:B------:R-:W-:Y:S01]  /*4520*/  SHF.L.U64.HI R116, R116, 0x2, R27 ;  /* 0x0000000274747819 */ /* 0x000fe2000001021b */
[----:B------:R-:W-:Y:S01]  /*4530*/  IMAD.U32 R27, RZ, RZ, UR20 ;  /* 0x00000014ff1b7e24 */ /* 0x000fe2000f8e00ff */
[----:B------:R-:W-:Y:S02]  /*4540*/  SHF.R.S32.HI R24, RZ, 0x1f, R117 ;  /* 0x0000001fff187819 */ /* 0x000fe40000011475 */
[----:B------:R-:W-:-:S02]  /*4550*/  CS2R R56, SRZ ;  /* 0x0000000000387805 */ /* 0x000fc4000001ff00 */
[----:B------:R-:W-:Y:S02]  /*4560*/  SHF.R.S32.HI R25, RZ, 0x1f, R118 ;  /* 0x0000001fff197819 */ /* 0x000fe40000011476 */
[----:B------:R-:W-:Y:S02]  /*4570*/  CS2R R58, SRZ ;  /* 0x00000000003a7805 */ /* 0x000fe4000001ff00 */
[----:B------:R-:W-:Y:S02]  /*4580*/  LEA R202, P0, R202, R183, 0x3 ;  /* 0x000000b7caca7211 */ /* 0x000fe400078018ff */
[----:B------:R-:W-:Y:S02]  /*4590*/  CS2R R60, SRZ ;  /* 0x00000000003c7805 */ /* 0x000fe4000001ff00 */
[----:B------:R-:W-:Y:S02]  /*45a0*/  SHF.L.U64.HI R117, R117, 0x2, R24 ;  /* 0x0000000275757819 */ /* 0x000fe40000010218 */
[----:B------:R-:W-:-:S02]  /*45b0*/  CS2R R62, SRZ ;  /* 0x00000000003e7805 */ /* 0x000fc4000001ff00 */
[----:B------:R-:W-:Y:S02]  /*45c0*/  SHF.L.U64.HI R118, R118, 0x2, R25 ;  /* 0x0000000276767819 */ /* 0x000fe40000010219 */
[----:B------:R-:W-:Y:S02]  /*45d0*/  CS2R R64, SRZ ;  /* 0x0000000000407805 */ /* 0x000fe4000001ff00 */
[----:B------:R-:W-:Y:S02]  /*45e0*/  SHF.R.S32.HI R25, RZ, 0x1f, R148 ;  /* 0x0000001fff197819 */ /* 0x000fe40000011494 */
[----:B------:R-:W-:Y:S02]  /*45f0*/  CS2R R66, SRZ ;  /* 0x0000000000427805 */ /* 0x000fe4000001ff00 */
[----:B------:R-:W-:Y:S02]  /*4600*/  SHF.R.S32.HI R24, RZ, 0x1f, R147 ;  /* 0x0000001fff187819 */ /* 0x000fe40000011493 */
[----:B------:R-:W-:-:S02]  /*4610*/  CS2R R68, SRZ ;  /* 0x0000000000447805 */ /* 0x000fc4000001ff00 */
[----:B------:R-:W-:Y:S02]  /*4620*/  LEA R42, P2, R148, UR10, 0x2 ;  /* 0x0000000a942a7c11 */ /* 0x000fe4000f8410ff */
[----:B------:R-:W-:Y:S02]  /*4630*/  CS2R R70, SRZ ;  /* 0x0000000000467805 */ /* 0x000fe4000001ff00 */
[----:B------:R-:W-:Y:S02]  /*4640*/  LEA R40, P3, R147, UR10, 0x2 ;  /* 0x0000000a93287c11 */ /* 0x000fe4000f8610ff */
[----:B------:R-:W-:Y:S02]  /*4650*/  CS2R R72, SRZ ;  /* 0x0000000000487805 */ /* 0x000fe4000001ff00 */
[----:B------:R-:W-:Y:S02]  /*4660*/  LEA.HI.X R203, R27, R203, R26, 0x3, P0 ;  /* 0x000000cb1bcb7211 */ /* 0x000fe400000f1c1a */
[----:B------:R-:W-:-:S02]  /*4670*/  CS2R R74, SRZ ;  /* 0x00000000004a7805 */ /* 0x000fc4000001ff00 */
[----:B------:R-:W-:Y:S02]  /*4680*/  SHF.R.S32.HI R27, RZ, 0x1f, R150 ;  /* 0x0000001fff1b7819 */ /* 0x000fe40000011496 */
[----:B------:R-:W-:Y:S02]  /*4690*/  CS2R R76, SRZ ;  /* 0x00000000004c7805 */ /* 0x000fe4000001ff00 */
[----:B------:R-:W-:Y:S02]  /*46a0*/  SHF.R.S32.HI R26, RZ, 0x1f, R149 ;  /* 0x0000001fff1a7819 */ /* 0x000fe40000011495 */
[----:B------:R-:W-:Y:S02]  /*46b0*/  CS2R R78, SRZ ;  /* 0x00000000004e7805 */ /* 0x000fe4000001ff00 */
[----:B------:R-:W-:Y:S02]  /*46c0*/  LEA R214, P0, R150, UR10, 0x2 ;  /* 0x0000000a96d67c11 */ /* 0x000fe4000f8010ff */
[----:B------:R-:W-:-:S02]  /*46d0*/  CS2R R80, SRZ ;  /* 0x0000000000507805 */ /* 0x000fc4000001ff00 */
[----:B------:R-:W-:Y:S02]  /*46e0*/  LEA R44, P1, R149, UR10, 0x2 ;  /* 0x0000000a952c7c11 */ /* 0x000fe4000f8210ff */
[----:B------:R-:W-:Y:S02]  /*46f0*/  CS2R R82, SRZ ;  /* 0x0000000000527805 */ /* 0x000fe4000001ff00 */
[----:B------:R-:W-:Y:S02]  /*4700*/  LEA.HI.X R43, R148, UR11, R25, 0x2, P2 ;  /* 0x0000000b942b7c11 */ /* 0x000fe400090f1419 */
[----:B------:R-:W-:Y:S02]  /*4710*/  CS2R R84, SRZ ;  /* 0x0000000000547805 */ /* 0x000fe4000001ff00 */
[----:B------:R-:W-:Y:S02]  /*4720*/  LEA.HI.X R41, R147, UR11, R24, 0x2, P3 ;  /* 0x0000000b93297c11 */ /* 0x000fe400098f1418 */
[----:B------:R-:W-:-:S02]  /*4730*/  CS2R R86, SRZ ;  /* 0x0000000000567805 */ /* 0x000fc4000001ff00 */
[----:B------:R-:W-:Y:S01]  /*4740*/  SHF.R.S32.HI R25, RZ, 0x1f, R144 ;  /* 0x0000001fff197819 */ /* 0x000fe20000011490 */
[----:B------:R-:W-:Y:S01]  /*4750*/  USHF.L.U32 UR22, UR5, 0x2, URZ ;  /* 0x0000000205167899 */ /* 0x000fe2000800063f */
[----:B------:R-:W-:Y:S01]  /*4760*/  SHF.R.S32.HI R24, RZ, 0x1f, R143 ;  /* 0x0000001fff187819 */ /* 0x000fe2000001148f */
[----:B------:R-:W-:Y:S01]  /*4770*/  UMOV UR4, URZ ;  /* 0x0000003f00047c82 */ /* 0x000fe20008000000 */
[----:B------:R-:W-:Y:S02]  /*4780*/  LEA R34, P2, R144, UR10, 0x2 ;  /* 0x0000000a90227c11 */ /* 0x000fe4000f8410ff */
[----:B------:R-:W-:Y:S02]  /*4790*/  LEA R32, P3, R143, UR10, 0x2 ;  /* 0x0000000a8f207c11 */ /* 0x000fe4000f8610ff */
[----:B------:R-:W-:Y:S02]  /*47a0*/  LEA.HI.X R46, R150, UR11, R27, 0x2, P0 ;  /* 0x0000000b962e7c11 */ /* 0x000fe400080f141b */
[----:B------:R-:W-:-:S02]  /*47b0*/  LEA.HI.X R45, R149, UR11, R26, 0x2, P1 ;  /* 0x0000000b952d7c11 */ /* 0x000fc400088f141a */
[----:B------:R-:W-:Y:S02]  /*47c0*/  SHF.R.S32.HI R27, RZ, 0x1f, R146 ;  /* 0x0000001fff1b7819 */ /* 0x000fe40000011492 */
[----:B------:R-:W-:Y:S02]  /*47d0*/  SHF.R.S32.HI R26, RZ, 0x1f, R145 ;  /* 0x0000001fff1a7819 */ /* 0x000fe40000011491 */
[----:B------:R-:W-:Y:S02]  /*47e0*/  LEA R38, P0, R146, UR10, 0x2 ;  /* 0x0000000a92267c11 */ /* 0x000fe4000f8010ff */
[----:B------:R-:W-:Y:S02]  /*47f0*/  LEA R36, P1, R145, UR10, 0x2 ;  /* 0x0000000a91247c11 */ /* 0x000fe4000f8210ff */
[----:B------:R-:W-:Y:S02]  /*4800*/  LEA.HI.X R35, R144, UR11, R25, 0x2, P2 ;  /* 0x0000000b90237c11 */ /* 0x000fe400090f1419 */
[----:B------:R-:W-:-:S02]  /*4810*/  LEA.HI.X R33, R143, UR11, R24, 0x2, P3 ;  /* 0x0000000b8f217c11 */ /* 0x000fc400098f1418 */
[----:B------:R-:W-:Y:S02]  /*4820*/  SHF.R.S32.HI R24, RZ, 0x1f, R139 ;  /* 0x0000001fff187819 */ /* 0x000fe4000001148b */
[----:B------:R-:W-:Y:S02]  /*4830*/  LEA R144, P3, R139, UR10, 0x2 ;  /* 0x0000000a8b907c11 */ /* 0x000fe4000f8610ff */
[----:B------:R-:W-:Y:S02]  /*4840*/  LEA.HI.X R39, R146, UR11, R27, 0x2, P0 ;  /* 0x0000000b92277c11 */ /* 0x000fe400080f141b */
[----:B------:R-:W-:Y:S02]  /*4850*/  LEA.HI.X R37, R145, UR11, R26, 0x2, P1 ;  /* 0x0000000b91257c11 */ /* 0x000fe400088f141a */
[----:B------:R-:W-:Y:S02]  /*4860*/  SHF.R.S32.HI R27, RZ, 0x1f, R142 ;  /* 0x0000001fff1b7819 */ /* 0x000fe4000001148e */
[----:B------:R-:W-:-:S02]  /*4870*/  SHF.R.S32.HI R26, RZ, 0x1f, R141 ;  /* 0x0000001fff1a7819 */ /* 0x000fc4000001148d */
[----:B------:R-:W-:Y:S02]  /*4880*/  SHF.R.S32.HI R25, RZ, 0x1f, R140 ;  /* 0x0000001fff197819 */ /* 0x000fe4000001148c */
[----:B------:R-:W-:Y:S02]  /*4890*/  LEA R30, P0, R142, UR10, 0x2 ;  /* 0x0000000a8e1e7c11 */ /* 0x000fe4000f8010ff */
[----:B------:R-:W-:Y:S02]  /*48a0*/  LEA R29, P1, R141, UR10, 0x2 ;  /* 0x0000000a8d1d7c11 */ /* 0x000fe4000f8210ff */
[----:B------:R-:W-:Y:S02]  /*48b0*/  LEA R28, P2, R140, UR10, 0x2 ;  /* 0x0000000a8c1c7c11 */ /* 0x000fe4000f8410ff */
[----:B------:R-:W-:Y:S02]  /*48c0*/  LEA.HI.X R145, R139, UR11, R24, 0x2, P3 ;  /* 0x0000000b8b917c11 */ /* 0x000fe400098f1418 */
[----:B------:R-:W-:-:S02]  /*48d0*/  SHF.R.S32.HI R24, RZ, 0x1f, R135 ;  /* 0x0000001fff187819 */ /* 0x000fc40000011487 */
[----:B------:R-:W-:Y:S02]  /*48e0*/  LEA R152, P3, R135, UR10, 0x2 ;  /* 0x0000000a87987c11 */ /* 0x000fe4000f8610ff */
[----:B------:R-:W-:Y:S02]  /*48f0*/  LEA.HI.X R31, R142, UR11, R27, 0x2, P0 ;  /* 0x0000000b8e1f7c11 */ /* 0x000fe400080f141b */
        /* <DEDUP_REMOVED lines=52> */
[----:B------:R-:W-:Y:S02]  /*4c40*/  LEA R194, P0, R122, UR10, 0x2 ;  /* 0x0000000a7ac27c11 */ /* 0x000fe4000f8010ff */
[----:B------:R-:W-:Y:S02]  /*4c50*/  LEA R196, P1, R121, UR10, 0x2 ;  /* 0x0000000a79c47c11 */ /* 0x000fe4000f8210ff */
[----:B------:R-:W-:Y:S02]  /*4c60*/  IADD3 R214, P4, R214, UR18, RZ ;  /* 0x00000012d6d67c10 */ /* 0x000fe4000ff9e0ff */
[----:B------:R-:W-:Y:S02]  /*4c70*/  IADD3 R124, P5, R44, UR18, RZ ;  /* 0x000000122c7c7c10 */ /* 0x000fe4000ffbe0ff */
[----:B------:R-:W-:Y:S01]  /*4c80*/  LEA.HI.X R24, R119, UR11, R24, 0x2, P3 ;  /* 0x0000000b77187c11 */ /* 0x000fe200098f1418 */
[----:B------:R-:W-:Y:S01]  /*4c90*/  IMAD R119, R99, UR12, RZ ;  /* 0x0000000c63777c24 */ /* 0x000fe2000f8e02ff */
[----:B------:R-:W-:-:S02]  /*4ca0*/  SHF.R.S32.HI R25, RZ, 0x1f, R120 ;  /* 0x0000001fff197819 */ /* 0x000fc40000011478 */
[----:B------:R-:W-:Y:S02]  /*4cb0*/  LEA R198, P2, R120, UR10, 0x2 ;  /* 0x0000000a78c67c11 */ /* 0x000fe4000f8410ff */
[----:B------:R-:W-:Y:S02]  /*4cc0*/  IADD3 R126, P3, R42, UR18, RZ ;  /* 0x000000122a7e7c10 */ /* 0x000fe4000ff7e0ff */
[----:B------:R-:W-:Y:S01]  /*4cd0*/  LEA.HI.X R27, R122, UR11, R27, 0x2, P0 ;  /* 0x0000000b7a1b7c11 */ /* 0x000fe200080f141b */
[----:B------:R-:W-:Y:S01]  /*4ce0*/  IMAD R122, R96, UR12, RZ ;  /* 0x0000000c607a7c24 */ /* 0x000fe2000f8e02ff */
[----:B------:R-:W-:Y:S01]  /*4cf0*/  LEA.HI.X R26, R121, UR11, R26, 0x2, P1 ;  /* 0x0000000b791a7c11 */ /* 0x000fe200088f141a */
[----:B------:R-:W-:Y:S01]  /*4d00*/  IMAD R121, R97, UR12, RZ ;  /* 0x0000000c61797c24 */ /* 0x000fe2000f8e02ff */
[----:B------:R-:W-:Y:S02]  /*4d10*/  IADD3.X R123, R46, UR19, RZ, P4, !PT ;  /* 0x000000132e7b7c10 */ /* 0x000fe4000a7fe4ff */
[----:B------:R-:W-:-:S02]  /*4d20*/  CS2R R46, SRZ ;  /* 0x00000000002e7805 */ /* 0x000fc4000001ff00 */
[----:B------:R-:W-:Y:S02]  /*4d30*/  IADD3.X R125, R45, UR19, RZ, P5, !PT ;  /* 0x000000132d7d7c10 */ /* 0x000fe4000affe4ff */
[----:B------:R-:W-:Y:S02]  /*4d40*/  CS2R R44, SRZ ;  /* 0x00000000002c7805 */ /* 0x000fe4000001ff00 */
[----:B------:R-:W-:Y:S02]  /*4d50*/  IADD3 R130, P1, R38, UR18, RZ ;  /* 0x0000001226827c10 */ /* 0x000fe4000ff3e0ff */
[----:B------:R-:W-:Y:S02]  /*4d60*/  IADD3 R132, P0, R36, UR18, RZ ;  /* 0x0000001224847c10 */ /* 0x000fe4000ff1e0ff */
[----:B------:R-:W-:Y:S02]  /*4d70*/  IADD3 R134, P4, R34, UR18, RZ ;  /* 0x0000001222867c10 */ /* 0x000fe4000ff9e0ff */
[----:B------:R-:W-:-:S02]  /*4d80*/  IADD3 R136, P5, R32, UR18, RZ ;  /* 0x0000001220887c10 */ /* 0x000fc4000ffbe0ff */
[----:B------:R-:W-:Y:S01]  /*4d90*/  LEA.HI.X R25, R120, UR11, R25, 0x2, P2 ;  /* 0x0000000b78197c11 */ /* 0x000fe200090f1419 */
[----:B------:R-:W-:Y:S01]  /*4da0*/  IMAD R120, R98, UR12, RZ ;  /* 0x0000000c62787c24 */ /* 0x000fe2000f8e02ff */
[----:B------:R-:W-:Y:S01]  /*4db0*/  IADD3.X R127, R43, UR19, RZ, P3, !PT ;  /* 0x000000132b7f7c10 */ /* 0x000fe20009ffe4ff */
[----:B------:R-:W-:Y:S01]  /*4dc0*/  USHF.R.S32.HI UR12, URZ, 0x5, UR6 ;  /* 0x000000053f0c7899 */ /* 0x000fe20008011406 */
[----:B------:R-:W-:Y:S02]  /*4dd0*/  IADD3 R128, P2, R40, UR18, RZ ;  /* 0x0000001228807c10 */ /* 0x000fe4000ff5e0ff */
[----:B------:R-:W-:Y:S02]  /*4de0*/  CS2R R42, SRZ ;  /* 0x00000000002a7805 */ /* 0x000fe4000001ff00 */
[----:B------:R-:W-:Y:S01]  /*4df0*/  IADD3 R138, P3, R30, UR18, RZ ;  /* 0x000000121e8a7c10 */ /* 0x000fe2000ff7e0ff */
[----:B------:R-:W-:Y:S01]  /*4e00*/  UIADD3 UR21, UR12, -0x2, URZ ;  /* 0xfffffffe0c157890 */ /* 0x000fe2000fffe03f */
[----:B------:R-:W-:-:S02]  /*4e10*/  IADD3.X R131, R39, UR19, RZ, P1, !PT ;  /* 0x0000001327837c10 */ /* 0x000fc40008ffe4ff */
[----:B------:R-:W-:Y:S02]  /*4e20*/  CS2R R38, SRZ ;  /* 0x0000000000267805 */ /* 0x000fe4000001ff00 */
[----:B------:R-:W-:Y:S02]  /*4e30*/  IADD3.X R133, R37, UR19, RZ, P0, !PT ;  /* 0x0000001325857c10 */ /* 0x000fe400087fe4ff */
[----:B------:R-:W-:Y:S02]  /*4e40*/  CS2R R36, SRZ ;  /* 0x0000000000247805 */ /* 0x000fe4000001ff00 */
[----:B------:R-:W-:Y:S02]  /*4e50*/  IADD3.X R135, R35, UR19, RZ, P4, !PT ;  /* 0x0000001323877c10 */ /* 0x000fe4000a7fe4ff */
[----:B------:R-:W-:Y:S02]  /*4e60*/  CS2R R34, SRZ ;  /* 0x0000000000227805 */ /* 0x000fe4000001ff00 */
[----:B------:R-:W-:-:S02]  /*4e70*/  IADD3.X R137, R33, UR19, RZ, P5, !PT ;  /* 0x0000001321897c10 */ /* 0x000fc4000affe4ff */
[----:B------:R-:W-:Y:S02]  /*4e80*/  CS2R R32, SRZ ;  /* 0x0000000000207805 */ /* 0x000fe4000001ff00 */
[----:B------:R-:W-:Y:S02]  /*4e90*/  IADD3 R142, P1, R28, UR18, RZ ;  /* 0x000000121c8e7c10 */ /* 0x000fe4000ff3e0ff */
[----:B------:R-:W-:Y:S02]  /*4ea0*/  IADD3 R144, P0, R144, UR18, RZ ;  /* 0x0000001290907c10 */ /* 0x000fe4000ff1e0ff */
[----:B------:R-:W-:Y:S02]  /*4eb0*/  IADD3 R146, P4, R146, UR18, RZ ;  /* 0x0000001292927c10 */ /* 0x000fe4000ff9e0ff */
[----:B------:R-:W-:Y:S02]  /*4ec0*/  IADD3 R148, P5, R148, UR18, RZ ;  /* 0x0000001294947c10 */ /* 0x000fe4000ffbe0ff */
[----:B------:R-:W-:-:S02]  /*4ed0*/  IADD3.X R129, R41, UR19, RZ, P2, !PT ;  /* 0x0000001329817c10 */ /* 0x000fc400097fe4ff */
[----:B------:R-:W-:Y:S02]  /*4ee0*/  CS2R R40, SRZ ;  /* 0x0000000000287805 */ /* 0x000fe4000001ff00 */
[----:B------:R-:W-:Y:S02]  /*4ef0*/  IADD3.X R139, R31, UR19, RZ, P3, !PT ;  /* 0x000000131f8b7c10 */ /* 0x000fe40009ffe4ff */
[----:B------:R-:W-:Y:S02]  /*4f00*/  CS2R R30, SRZ ;  /* 0x00000000001e7805 */ /* 0x000fe4000001ff00 */
[----:B------:R-:W-:Y:S02]  /*4f10*/  IADD3 R140, P2, R29, UR18, RZ ;  /* 0x000000121d8c7c10 */ /* 0x000fe4000ff5e0ff */
[----:B------:R-:W-:Y:S02]  /*4f20*/  CS2R R28, SRZ ;  /* 0x00000000001c7805 */ /* 0x000fe4000001ff00 */
[----:B------:R-:W-:-:S02]  /*4f30*/  IADD3 R150, P3, R150, UR18, RZ ;  /* 0x0000001296967c10 */ /* 0x000fc4000ff7e0ff */
[----:B------:R-:W-:Y:S02]  /*4f40*/  IADD3.X R143, R143, UR19, RZ, P1, !PT ;  /* 0x000000138f8f7c10 */ /* 0x000fe40008ffe4ff */
[----:B------:R-:W-:Y:S02]  /*4f50*/  IADD3.X R145, R145, UR19, RZ, P0, !PT ;  /* 0x0000001391917c10 */ /* 0x000fe400087fe4ff */
[----:B------:R-:W-:Y:S02]  /*4f60*/  IADD3.X R147, R147, UR19, RZ, P4, !PT ;  /* 0x0000001393937c10 */ /* 0x000fe4000a7fe4ff */
[----:B------:R-:W-:Y:S02]  /*4f70*/  IADD3.X R149, R149, UR19, RZ, P5, !PT ;  /* 0x0000001395957c10 */ /* 0x000fe4000affe4ff */
[----:B------:R-:W-:Y:S02]  /*4f80*/  IADD3 R154, P1, R154, UR18, RZ ;  /* 0x000000129a9a7c10 */ /* 0x000fe4000ff3e0ff */
[----:B------:R-:W-:-:S02]  /*4f90*/  IADD3 R156, P0, R156, UR18, RZ ;  /* 0x000000129c9c7c10 */ /* 0x000fc4000ff1e0ff */
[----:B------:R-:W-:Y:S02]  /*4fa0*/  IADD3 R170, P4, R170, UR18, RZ ;  /* 0x00000012aaaa7c10 */ /* 0x000fe4000ff9e0ff */
[----:B------:R-:W-:Y:S02]  /*4fb0*/  IADD3 R176, P5, R176, UR18, RZ ;  /* 0x00000012b0b07c10 */ /* 0x000fe4000ffbe0ff */
[----:B------:R-:W-:Y:S02]  /*4fc0*/  IADD3.X R141, R141, UR19, RZ, P2, !PT ;  /* 0x000000138d8d7c10 */ /* 0x000fe400097fe4ff */
[----:B------:R-:W-:Y:S02]  /*4fd0*/  IADD3.X R151, R151, UR19, RZ, P3, !PT ;  /* 0x0000001397977c10 */ /* 0x000fe40009ffe4ff */
[----:B------:R-:W-:Y:S02]  /*4fe0*/  IADD3 R152, P2, R152, UR18, RZ ;  /* 0x0000001298987c10 */ /* 0x000fe4000ff5e0ff */
        /* <DEDUP_REMOVED lines=21> */
[----:B------:R-:W-:Y:S02]  /*5140*/  SHF.R.S32.HI R206, RZ, 0x1f, R13 ;  /* 0x0000001fffce7819 */ /* 0x000fe4000001140d */
[----:B------:R-:W-:Y:S02]  /*5150*/  SHF.R.S32.HI R208, RZ, 0x1f, R11 ;  /* 0x0000001fffd07819 */ /* 0x000fe4000001140b */
[----:B------:R-:W-:Y:S02]  /*5160*/  SHF.R.S32.HI R161, RZ, 0x1f, R10 ;  /* 0x0000001fffa17819 */ /* 0x000fe4000001140a */
[----:B------:R-:W-:-:S02]  /*5170*/  SHF.R.S32.HI R212, RZ, 0x1f, R9 ;  /* 0x0000001fffd47819 */ /* 0x000fc40000011409 */
[----:B------:R-:W-:Y:S02]  /*5180*/  SHF.R.S32.HI R204, RZ, 0x1f, R7 ;  /* 0x0000001fffcc7819 */ /* 0x000fe40000011407 */
[----:B------:R-:W-:Y:S02]  /*5190*/  IADD3.X R181, R181, UR19, RZ, P2, !PT ;  /* 0x00000013b5b57c10 */ /* 0x000fe400097fe4ff */
[----:B------:R-:W-:Y:S02]  /*51a0*/  IADD3.X R191, R191, UR19, RZ, P3, !PT ;  /* 0x00000013bfbf7c10 */ /* 0x000fe40009ffe4ff */
[----:B------:R-:W-:Y:S01]  /*51b0*/  IADD3 R192, P2, R192, UR18, RZ ;  /* 0x00000012c0c07c10 */ /* 0x000fe2000ff5e0ff */
[----:B------:R-:W-:Y:S01]  /*51c0*/  USHF.L.U64.HI UR18, UR20, 0x2, UR8 ;  /* 0x0000000214127899 */ /* 0x000fe20008010208 */
[----:B------:R-:W-:Y:S01]  /*51d0*/  IADD3 R202, P3, R202, UR14, RZ ;  /* 0x0000000ecaca7c10 */ /* 0x000fe2000ff7e0ff */
[----:B------:R-:W-:Y:S01]  /*51e0*/  UMOV UR14, 0x1 ;  /* 0x00000001000e7882 */ /* 0x000fe20000000000 */
[----:B------:R-:W-:-:S02]  /*51f0*/  IADD3.X R195, R27, UR19, RZ, P1, !PT ;  /* 0x000000131bc37c10 */ /* 0x000fc40008ffe4ff */
[----:B------:R-:W-:Y:S02]  /*5200*/  IADD3.X R197, R26, UR19, RZ, P0, !PT ;  /* 0x000000131ac57c10 */ /* 0x000fe400087fe4ff */
[----:B------:R-:W-:Y:S02]  /*5210*/  CS2R R26, SRZ ;  /* 0x00000000001a7805 */ /* 0x000fe4000001ff00 */
[----:B------:R-:W-:Y:S02]  /*5220*/  IADD3.X R199, R25, UR19, RZ, P4, !PT ;  /* 0x0000001319c77c10 */ /* 0x000fe4000a7fe4ff */
[----:B------:R-:W-:Y:S02]  /*5230*/  IADD3.X R201, R24, UR19, RZ, P5, !PT ;  /* 0x0000001318c97c10 */ /* 0x000fe4000affe4ff */
[----:B------:R-:W-:Y:S02]  /*5240*/  CS2R R24, SRZ ;  /* 0x0000000000187805 */ /* 0x000fe4000001ff00 */
[----:B------:R-:W-:-:S02]  /*5250*/  SHF.L.U64.HI R206, R13, 0x2, R206 ;  /* 0x000000020dce7819 */ /* 0x000fc400000102ce */
[----:B------:R-:W-:Y:S02]  /*5260*/  SHF.L.U64.HI R208, R11, 0x2, R208 ;  /* 0x000000020bd07819 */ /* 0x000fe400000102d0 */
[----:B------:R-:W-:Y:S02]  /*5270*/  SHF.L.U64.HI R210, R10, 0x2, R161 ;  /* 0x000000020ad27819 */ /* 0x000fe400000102a1 */
[----:B------:R-:W-:Y:S02]  /*5280*/  SHF.L.U64.HI R212, R9, 0x2, R212 ;  /* 0x0000000209d47819 */ /* 0x000fe400000102d4 */
[----:B------:R-:W-:Y:S02]  /*5290*/  SHF.L.U64.HI R204, R7, 0x2, R204 ;  /* 0x0000000207cc7819 */ /* 0x000fe400000102cc */
[----:B------:R-:W-:Y:S01]  /*52a0*/  IADD3.X R193, R193, UR19, RZ, P2, !PT ;  /* 0x00000013c1c17c10 */ /* 0x000fe200097fe4ff */
[----:B------:R-:W-:Y:S01]  /*52b0*/  USHF.L.U64.HI UR19, UR5, 0x2, UR9 ;  /* 0x0000000205137899 */ /* 0x000fe20008010209 */
[----:B------:R-:W-:Y:S01]  /*52c0*/  IADD3.X R203, R203, UR15, RZ, P3, !PT ;  /* 0x0000000fcbcb7c10 */ /* 0x000fe20009ffe4ff */
[----:B------:R-:W-:-:S10]  /*52d0*/  UMOV UR15, 0xffffffff ;  /* 0xffffffff000f7882 */ /* 0x000fd40000000000 */
.L_x_1:
[----:B------:R-:W-:Y:S01]  /*52e0*/  UIADD3 UR15, UR15, 0x1, URZ ;  /* 0x000000010f0f7890 */ /* 0x000fe2000fffe03f */
[----:B------:R-:W-:-:S04]  /*52f0*/  DEPBAR.LE SB0, 0x2 ;  /* 0x000080800000791a */ /* 0x000fc80000000000 */
[----:B------:R-:W-:Y:S01]  /*5300*/  BAR.SYNC.DEFER_BLOCKING 0x0 ;  /* 0x0000000000007b1d */ /* 0x000fe20000010000 */
[----:B------:R-:W-:Y:S01]  /*5310*/  UISETP.GT.AND UP0, UPT, UR15, 0x2, UPT ;  /* 0x000000020f00788c */ /* 0x000fe2000bf04270 */
[----:B------:R-:W-:Y:S01]  /*5320*/  ISETP.GE.AND P0, PT, R6, UR13, PT ;  /* 0x0000000d06007c0c */ /* 0x000fe2000bf06270 */
[----:B------:R-:W-:Y:S01]  /*5330*/  UIADD3 UR14, UR14, 0x1, URZ ;  /* 0x000000010e0e7890 */ /* 0x000fe2000fffe03f */
[----:B------:R-:W-:Y:S01]  /*5340*/  ISETP.GE.AND P2, PT, R12, UR13, PT ;  /* 0x0000000d0c007c0c */ /* 0x000fe2000bf46270 */
[----:B------:R-:W-:Y:S01]  /*5350*/  USEL UR15, UR15, URZ, !UP0 ;  /* 0x0000003f0f0f7287 */ /* 0x000fe2000c000000 */
[----:B------:R-:W-:Y:S01]  /*5360*/  ISETP.GE.AND P3, PT, R14, UR13, PT ;  /* 0x0000000d0e007c0c */ /* 0x000fe2000bf66270 */
[----:B------:R-:W-:Y:S01]  /*5370*/  UMOV UR11, 0x40000040 ;  /* 0x40000040000b7882 */ /* 0x000fe20000000000 */
[----:B------:R-:W-:Y:S01]  /*5380*/  UMOV UR9, 0x40000040 ;  /* 0x4000004000097882 */ /* 0x000fe20000000000 */
[----:B------:R-:W-:Y:S01]  /*5390*/  ULEA UR5, UR15, UR7, 0xd ;  /* 0x000000070f057291 */ /* 0x000fe2000f8e683f */
[----:B------:R-:W-:Y:S01]  /*53a0*/  ISETP.GE.AND P1, PT, R8, UR13, PT ;  /* 0x0000000d08007c0c */ /* 0x000fe2000bf26270 */
[----:B------:R-:W-:Y:S01]  /*53b0*/  ULEA UR6, UR15, UR7, 0xe ;  /* 0x000000070f067291 */ /* 0x000fe2000f8e703f */
[----:B------:R-:W-:Y:S01]  /*53c0*/  SEL R160, RZ, 0x4, P0 ;  /* 0x00000004ffa07807 */ /* 0x000fe20000000000 */
[----:B------:R-:W-:Y:S01]  /*53d0*/  UIADD3 UR5, UR5, 0xc000, URZ ;  /* 0x0000c00005057890 */ /* 0x000fe2000fffe03f */
[----:B------:R-:W-:Y:S01]  /*53e0*/  SEL R162, RZ, 0x4, P2 ;  /* 0x00000004ffa27807 */ /* 0x000fe20001000000 */
[----:B------:R-:W-:Y:S01]  /*53f0*/  USHF.R.U32.HI UR6, URZ, 0x4, UR6 ;  /* 0x000000043f067899 */ /* 0x000fe20008011606 */
[----:B------:R-:W-:Y:S01]  /*5400*/  SEL R163, RZ, 0x4, P3 ;  /* 0x00000004ffa37807 */ /* 0x000fe20001800000 */
[----:B------:R-:W-:Y:S01]  /*5410*/  USHF.R.U32.HI UR5, URZ, 0x4, UR5 ;  /* 0x000000043f057899 */ /* 0x000fe20008011605 */
[----:B------:R-:W-:Y:S01]  /*5420*/  SEL R161, RZ, 0x4, P1 ;  /* 0x00000004ffa17807 */ /* 0x000fe20000800000 */
[----:B------:R-:W-:-:S02]  /*5430*/  USGXT.U32 UR10, UR6, 0xe ;  /* 0x0000000e060a789a */ /* 0x000fc40008000000 */
[----:B------:R-:W-:Y:S01]  /*5440*/  USGXT.U32 UR8, UR5, 0xe ;  /* 0x0000000e0508789a */ /* 0x000fe20008000000 */
[----:B------:R-:W-:Y:S01]  /*5450*/  UMOV UR6, URZ ;  /* 0x0000003f00067c82 */ /* 0x000fe20008000000 */
[----:B------:R-:W-:Y:S01]  /*5460*/  WARPGROUP.ARRIVE ;  /* 0x00000000000079c5 */ /* 0x000fe20000000000 */
[----:B------:R-:W-:-:S06]  /*5470*/  UMOV UR5, URZ ;  /* 0x0000003f00057c82 */ /* 0x000fcc0008000000 */
[----:B------:R-:W-:Y:S01]  /*5480*/  HGMMA.64x128x8.F32.TF32 R24, gdesc[UR8], R24 ;  /* 0x05e00000081879f0 */ /* 0x000fe20008702818 */
[----:B------:R-:W-:Y:S02]  /*5490*/  UIADD3 UR10, UP1, UR10, 0x2, URZ ;  /* 0x000000020a0a7890 */ /* 0x000fe4000ff3e03f */
[----:B------:R-:W-:Y:S02]  /*54a0*/  UIADD3 UR8, UP0, UR8, 0x2, URZ ;  /* 0x0000000208087890 */ /* 0x000fe4000ff1e03f */
[----:B------:R-:W-:Y:S02]  /*54b0*/  UIADD3.X UR11, UR6, 0x40000040, URZ, UP1, !UPT ;  /* 0x40000040060b7890 */ /* 0x000fe40008ffe43f */
[----:B------:R-:W-:Y:S02]  /*54c0*/  UIADD3.X UR9, UR5, 0x40000040, URZ, UP0, !UPT ;  /* 0x4000004005097890 */ /* 0x000fe400087fe43f */
[----:B------:R-:W-:Y:S02]  /*54d0*/  UIADD3.64 UR26, UR10, 0x2, URZ ;  /* 0x000000020a1a7897 */ /* 0x000fe4000fffe03f */
[----:B------:R-:W-:-:S02]  /*54e0*/  UIADD3.64 UR24, UR8, 0x2, URZ ;  /* 0x0000000208187897 */ /* 0x000fc4000fffe03f */
[----:B------:R-:W-:Y:S02]  /*54f0*/  UISETP.GE.AND UP1, UPT, UR4, UR21, UPT ;  /* 0x000000150400728c */ /* 0x000fe4000bf26270 */
[----:B------:R-:W-:Y:S02]  /*5500*/  UISETP.GT.AND UP0, UPT, UR14, 0x2, UPT ;  /* 0x000000020e00788c */ /* 0x000fe4000bf04270 */
[----:B------:R-:W-:Y:S02]  /*5510*/  UIADD3 UR4, UR4, 0x1, URZ ;  /* 0x0000000104047890 */ /* 0x000fe4000fffe03f */
[----:B------:R-:W-:Y:S01]  /*5520*/  PLOP3.LUT P4, PT, PT, PT, UP1, 0x40, 0x0 ;  /* 0x000000000000781c */ /* 0x000fe20003f8e818 */
[----:B------:R-:W-:Y:S01]  /*5530*/  USEL UR14, UR14, URZ, !UP0 ;  /* 0x0000003f0e0e7287 */ /* 0x000fe2000c000000 */
[----:B------:R-:W-:Y:S01]  /*5540*/  PLOP3.LUT P6, PT, PT, PT, UP1, 0x40, 0x0 ;  /* 0x000000000000781c */ /* 0x000fe20003fce818 */
[----:B------:R-:W-:Y:S01]  /*5550*/  UISETP.NE.U32.AND UP0, UPT, UR12, UR4, UPT ;  /* 0x000000040c00728c */ /* 0x000fe2000bf05070 */
[----:B------:R-:W-:Y:S01]  /*5560*/  PLOP3.LUT P0, PT, PT, PT, UP1, 0x40, 0x0 ;  /* 0x000000000000781c */ /* 0x000fe20003f0e818 */
[----:B------:R-:W-:Y:S01]  /*5570*/  ULEA UR5, UR14, UR7, 0xd ;  /* 0x000000070e057291 */ /* 0x000fe2000f8e683f */
[----:B------:R-:W-:-:S02]  /*5580*/  PLOP3.LUT P5, PT, PT, PT, UP1, 0x40, 0x0 ;  /* 0x000000000000781c */ /* 0x000fc40003fae818 */
[----:B------:R-:W-:Y:S02]  /*5590*/  SEL R160, R160, RZ, P4 ;  /* 0x000000ffa0a07207 */ /* 0x000fe40002000000 */
[----:B------:R-:W-:Y:S01]  /*55a0*/  SEL R162, R162, RZ, P6 ;  /* 0x000000ffa2a27207 */ /* 0x000fe20003000000 */
[----:B------:R-:W-:Y:S01]  /*55b0*/  VIADD R169, R2, UR5 ;  /* 0x0000000502a97c36 */ /* 0x000fe20008000000 */
[----:B------:R-:W-:Y:S01]  /*55c0*/  SEL R163, R163, RZ, P0 ;  /* 0x000000ffa3a37207 */ /* 0x000fe20000000000 */
[----:B------:R-:W-:Y:S01]  /*55d0*/  VIADD R175, R100, UR5 ;  /* 0x0000000564af7c36 */ /* 0x000fe20008000000 */
[----:B------:R-:W-:Y:S01]  /*55e0*/  ISETP.GE.AND P6, PT, R16, UR13, PT ;  /* 0x0000000d10007c0c */ /* 0x000fe2000bfc6270 */
[----:B------:R-:W-:Y:S01]  /*55f0*/  VIADD R205, R101, UR5 ;  /* 0x0000000565cd7c36 */ /* 0x000fe20008000000 */
[----:B------:R-:W-:Y:S01]  /*5600*/  ISETP.GE.AND P0, PT, R17, UR13, PT ;  /* 0x0000000d11007c0c */ /* 0x000fe2000bf06270 */
[----:B------:R-:W-:Y:S01]  /*5610*/  VIADD R207, R104, UR5 ;  /* 0x0000000568cf7c36 */ /* 0x000fe20008000000 */
[----:B------:R-:W-:Y:S01]  /*5620*/  SEL R161, R161, RZ, P5 ;  /* 0x000000ffa1a17207 */ /* 0x000fe20002800000 */
[----:B------:R-:W-:Y:S01]  /*5630*/  VIADD R209, R105, UR5 ;  /* 0x0000000569d17c36 */ /* 0x000fe20008000000 */
[----:B------:R-:W-:-:S02]  /*5640*/  ISETP.NE.U32.AND P5, PT, R160, RZ, PT ;  /* 0x000000ffa000720c */ /* 0x000fc40003fa5070 */
[----:B------:R-:W-:Y:S02]  /*5650*/  ISETP.NE.U32.AND P2, PT, R162, RZ, PT ;  /* 0x000000ffa200720c */ /* 0x000fe40003f45070 */
[----:B------:R-:W-:Y:S02]  /*5660*/  SEL R160, RZ, 0x4, P6 ;  /* 0x00000004ffa07807 */ /* 0x000fe40003000000 */
[----:B------:R-:W-:Y:S02]  /*5670*/  PLOP3.LUT P1, PT, PT, PT, UP1, 0x40, 0x0 ;  /* 0x000000000000781c */ /* 0x000fe40003f2e818 */
[----:B------:R-:W-:Y:S02]  /*5680*/  PLOP3.LUT P6, PT, PT, PT, UP1, 0x40, 0x0 ;  /* 0x000000000000781c */ /* 0x000fe40003fce818 */
[----:B------:R-:W-:Y:S02]  /*5690*/  SEL R162, RZ, 0x4, P0 ;  /* 0x00000004ffa27807 */ /* 0x000fe40000000000 */
[----:B------:R-:W-:-:S02]  /*56a0*/  LEA R166, P0, R7, R202, 0x2 ;  /* 0x000000ca07a67211 */ /* 0x000fc400078010ff */
[----:B------:R-:W-:Y:S02]  /*56b0*/  ISETP.NE.U32.AND P4, PT, R161, RZ, PT ;  /* 0x000000ffa100720c */ /* 0x000fe40003f85070 */
[----:B------:R-:W-:Y:S01]  /*56c0*/  SEL R161, R160, RZ, P1 ;  /* 0x000000ffa0a17207 */ /* 0x000fe20000800000 */
[----:B------:R-:W-:Y:S01]  /*56d0*/  IMAD.X R167, R203, 0x1, R204, P0 ;  /* 0x00000001cba77824 */ /* 0x000fe200000e06cc */
[----:B------:R-:W-:Y:S02]  /*56e0*/  SEL R162, R162, RZ, P6 ;  /* 0x000000ffa2a27207 */ /* 0x000fe40003000000 */
[-C--:B------:R-:W-:Y:S02]  /*56f0*/  LEA R160, P6, R9, R202.reuse, 0x2 ;  /* 0x000000ca09a07211 */ /* 0x080fe400078c10ff */
[----:B------:R-:W-:Y:S02]  /*5700*/  ISETP.NE.U32.AND P0, PT, R161, RZ, PT ;  /* 0x000000ffa100720c */ /* 0x000fe40003f05070 */
[----:B------:R-:W-:Y:S01]  /*5710*/  ISETP.NE.U32.AND P3, PT, R163, RZ, PT ;  /* 0x000000ffa300720c */ /* 0x000fe20003f65070 */
[----:B------:R-:W-:Y:S01]  /*5720*/  IMAD.X R161, R203, 0x1, R212, P6 ;  /* 0x00000001cba17824 */ /* 0x000fe200030e06d4 */
[----:B------:R-:W-:-:S02]  /*5730*/  LEA R164, P6, R10, R202, 0x2 ;  /* 0x000000ca0aa47211 */ /* 0x000fc400078c10ff */
[----:B------:R-:W-:-:S03]  /*5740*/  ISETP.NE.U32.AND P1, PT, R162, RZ, PT ;  /* 0x000000ffa200720c */ /* 0x000fc60003f25070 */
[----:B------:R-:W-:Y:S01]  /*5750*/  IMAD.X R165, R203, 0x1, R210, P6 ;  /* 0x00000001cba57824 */ /* 0x000fe200030e06d2 */
[----:B------:R-:W-:Y:S01]  /*5760*/  LEA R162, P6, R11, R202, 0x2 ;  /* 0x000000ca0ba27211 */ /* 0x000fe200078c10ff */
[----:B------:R-:W-:Y:S01]  /*5770*/  HGMMA.64x128x8.F32.TF32 R24, gdesc[UR8], R24 ;  /* 0x05e00000081879f0 */ /* 0x000fe20008702818 */
[----:B------:R-:W-:Y:S02]  /*5780*/  UIADD3.64 UR10, UR10, 0x4, URZ ;  /* 0x000000040a0a7897 */ /* 0x000fe4000fffe03f */
[----:B------:R-:W-:-:S09]  /*5790*/  UIADD3.64 UR8, UR8, 0x4, URZ ;  /* 0x0000000408087897 */ /* 0x000fd2000fffe03f */
[----:B------:R-:W-:-:S12]  /*57a0*/  HGMMA.64x128x8.F32.TF32 R24, gdesc[UR24], R24 ;  /* 0x05e00000181879f0 */ /* 0x000fd80008702818 */
[----:B------:R-:W-:Y:S03]  /*57b0*/  HGMMA.64x128x8.F32.TF32 R24, gdesc[UR8], R24, gsb0 ;  /* 0x05e00000081879f0 */ /* 0x000fe60008002818 */
[----:B------:R-:W-:Y:S02]  /*57c0*/  WARPGROUP.DEPBAR.LE gsb0, 0x1 ;  /* 0x00008000000079c5 */ /* 0x000fe40000010100 */
[----:B------:R-:W-:Y:S06]  /*57d0*/  BAR.SYNC.DEFER_BLOCKING 0x0 ;  /* 0x0000000000007b1d */ /* 0x000fec0000010000 */
[----:B------:R-:W-:Y:S01]  /*57e0*/  @!PT LDS RZ, [RZ] ;  /* 0x00000000fffff984 */ /* 0x000fe20000000800 */
[----:B------:R-:W-:Y:S01]  /*57f0*/  @!PT LDS RZ, [RZ] ;  /* 0x00000000fffff984 */ /* 0x000fe20000000800 */
[----:B------:R-:W-:Y:S01]  /*5800*/  @!PT LDS RZ, [RZ] ;  /* 0x00000000fffff984 */ /* 0x000fe20000000800 */
[----:B------:R1:W-:Y:S01]  /*5810*/  LDGSTS.E [R169+0xc000], desc[UR16][R166.64], P5 ;  /* 0x0c000000a6a97fae */ /* 0x0003e2000a921850 */
[----:B------:R-:W-:-:S03]  /*5820*/  ISETP.GE.AND P5, PT, R89, UR13, PT ;  /* 0x0000000d59007c0c */ /* 0x000fc6000bfa6270 */
[----:B------:R2:W-:Y:S01]  /*5830*/  LDGSTS.E [R169+0xc008], desc[UR16][R160.64], P4 ;  /* 0x0c008000a0a97fae */ /* 0x0005e2000a121850 */
[----:B------:R-:W-:Y:S02]  /*5840*/  PLOP3.LUT P4, PT, PT, PT, UP1, 0x40, 0x0 ;  /* 0x000000000000781c */ /* 0x000fe40003f8e818 */
[----:B------:R-:W-:Y:S02]  /*5850*/  SEL R163, RZ, 0x4, P5 ;  /* 0x00000004ffa37807 */ /* 0x000fe40002800000 */
[----:B------:R-:W-:Y:S02]  /*5860*/  ISETP.GE.AND P5, PT, R90, UR13, PT ;  /* 0x0000000d5a007c0c */ /* 0x000fe4000bfa6270 */
[----:B------:R-:W-:Y:S01]  /*5870*/  SEL R168, R163, RZ, P4 ;  /* 0x000000ffa3a87207 */ /* 0x000fe20002000000 */
[----:B-1----:R-:W-:Y:S01]  /*5880*/  VIADD R167, R91, UR5 ;  /* 0x000000055ba77c36 */ /* 0x002fe20008000000 */
[----:B------:R-:W-:Y:S01]  /*5890*/  PLOP3.LUT P4, PT, PT, PT, UP1, 0x40, 0x0 ;  /* 0x000000000000781c */ /* 0x000fe20003f8e818 */
[----:B------:R-:W-:Y:S01]  /*58a0*/  IMAD.X R163, R203, 0x1, R208, P6 ;  /* 0x00000001cba37824 */ /* 0x000fe200030e06d0 */
[----:B------:R-:W-:-:S02]  /*58b0*/  SEL R166, RZ, 0x4, P5 ;  /* 0x00000004ffa67807 */ /* 0x000fc40002800000 */
[----:B------:R-:W-:Y:S01]  /*58c0*/  LDGSTS.E [R167+0xc000], desc[UR16][R164.64], P2 ;  /* 0x0c000000a4a77fae */ /* 0x000fe20009121850 */
[----:B------:R-:W-:Y:S02]  /*58d0*/  ISETP.NE.U32.AND P5, PT, R168, RZ, PT ;  /* 0x000000ffa800720c */ /* 0x000fe40003fa5070 */
[----:B------:R-:W-:Y:S01]  /*58e0*/  SEL R166, R166, RZ, P4 ;  /* 0x000000ffa6a67207 */ /* 0x000fe20002000000 */
[----:B------:R1:W-:Y:S01]  /*58f0*/  LDGSTS.E [R167+0xc008], desc[UR16][R162.64], P3 ;  /* 0x0c008000a2a77fae */ /* 0x0003e20009921850 */
[-C--:B--2---:R-:W-:Y:S02]  /*5900*/  LEA R160, P4, R13, R202.reuse, 0x2 ;  /* 0x000000ca0da07211 */ /* 0x084fe400078810ff */
[----:B------:R-:W-:Y:S02]  /*5910*/  ISETP.GE.AND P3, PT, R92, UR13, PT ;  /* 0x0000000d5c007c0c */ /* 0x000fe4000bf66270 */
[----:B------:R-:W-:Y:S01]  /*5920*/  ISETP.NE.U32.AND P2, PT, R166, RZ, PT ;  /* 0x000000ffa600720c */ /* 0x000fe20003f45070 */
[----:B------:R-:W-:Y:S01]  /*5930*/  IMAD.X R161, R203, 0x1, R206, P4 ;  /* 0x00000001cba17824 */ /* 0x000fe200020e06ce */
[----:B------:R-:W-:-:S02]  /*5940*/  IADD3 R168, P6, R18, R202, RZ ;  /* 0x000000ca12a87210 */ /* 0x000fc40007fde0ff */
[----:B------:R-:W-:Y:S02]  /*5950*/  SEL R166, RZ, 0x4, P3 ;  /* 0x00000004ffa67807 */ /* 0x000fe40001800000 */
[----:B------:R2:W-:Y:S01]  /*5960*/  LDGSTS.E [R175+0xc000], desc[UR16][R160.64], P0 ;  /* 0x0c000000a0af7fae */ /* 0x0005e20008121850 */
[----:B------:R-:W-:Y:S01]  /*5970*/  PLOP3.LUT P0, PT, PT, PT, UP1, 0x40, 0x0 ;  /* 0x000000000000781c */ /* 0x000fe20003f0e818 */
[----:B------:R-:W-:Y:S01]  /*5980*/  IMAD.X R169, R203, 0x1, R111, P6 ;  /* 0x00000001cba97824 */ /* 0x000fe200030e066f */
[----:B------:R-:W-:Y:S02]  /*5990*/  ISETP.GE.AND P3, PT, R93, UR13, PT ;  /* 0x0000000d5d007c0c */ /* 0x000fe4000bf66270 */
[----:B------:R-:W-:Y:S02]  /*59a0*/  ISETP.GE.AND P4, PT, R94, UR13, PT ;  /* 0x0000000d5e007c0c */ /* 0x000fe4000bf86270 */
[----:B------:R-:W-:Y:S01]  /*59b0*/  SEL R166, R166, RZ, P0 ;  /* 0x000000ffa6a67207 */ /* 0x000fe20000000000 */
[----:B------:R3:W-:Y:S01]  /*59c0*/  LDGSTS.E [R175+0xc008], desc[UR16][R168.64], P1 ;  /* 0x0c008000a8af7fae */ /* 0x0007e20008921850 */
[----:B------:R-:W-:-:S02]  /*59d0*/  PLOP3.LUT P6, PT, PT, PT, UP1, 0x40, 0x0 ;  /* 0x000000000000781c */ /* 0x000fc40003fce818 */
[----:B-1----:R-:W-:Y:S02]  /*59e0*/  SEL R162, RZ, 0x4, P3 ;  /* 0x00000004ffa27807 */ /* 0x002fe40001800000 */
[----:B------:R-:W-:Y:S02]  /*59f0*/  PLOP3.LUT P3, PT, PT, PT, UP1, 0x40, 0x0 ;  /* 0x000000000000781c */ /* 0x000fe40003f6e818 */
[----:B--2---:R-:W-:Y:S02]  /*5a00*/  SEL R160, RZ, 0x4, P4 ;  /* 0x00000004ffa07807 */ /* 0x004fe40002000000 */
[----:B------:R-:W-:Y:S02]  /*5a10*/  ISETP.NE.U32.AND P0, PT, R166, RZ, PT ;  /* 0x000000ffa600720c */ /* 0x000fe40003f05070 */
[----:B------:R-:W-:Y:S01]  /*5a20*/  SEL R162, R162, RZ, P6 ;  /* 0x000000ffa2a27207 */ /* 0x000fe20003000000 */
[----:B---3--:R-:W-:Y:S01]  /*5a30*/  VIADD R175, R102, UR5 ;  /* 0x0000000566af7c36 */ /* 0x008fe20008000000 */
[----:B------:R-:W-:Y:S01]  /*5a40*/  IADD3 R172, P6, R19, R202, RZ ;  /* 0x000000ca13ac7210 */ /* 0x000fe20007fde0ff */
[----:B------:R-:W-:Y:S01]  /*5a50*/  IMAD.U32 R169, RZ, RZ, UR20 ;  /* 0x00000014ffa97e24 */ /* 0x000fe2000f8e00ff */
[----:B------:R-:W-:-:S02]  /*5a60*/  SEL R161, R160, RZ, P3 ;  /* 0x000000ffa0a17207 */ /* 0x000fc40001800000 */
[-C--:B------:R-:W-:Y:S01]  /*5a70*/  IADD3 R166, P1, R20, R202.reuse, RZ ;  /* 0x000000ca14a67210 */ /* 0x080fe20007f3e0ff */
[----:B------:R-:W-:Y:S01]  /*5a80*/  IMAD.X R173, R203, 0x1, R112, P6 ;  /* 0x00000001cbad7824 */ /* 0x000fe200030e0670 */
[----:B------:R-:W-:Y:S02]  /*5a90*/  IADD3 R160, P3, R21, R202, RZ ;  /* 0x000000ca15a07210 */ /* 0x000fe40007f7e0ff */
[----:B------:R-:W-:Y:S01]  /*5aa0*/  ISETP.NE.U32.AND P6, PT, R161, RZ, PT ;  /* 0x000000ffa100720c */ /* 0x000fe20003fc5070 */
[C---:B------:R-:W-:Y:S01]  /*5ab0*/  IMAD.X R167, R203.reuse, 0x1, R113, P1 ;  /* 0x00000001cba77824 */ /* 0x040fe200008e0671 */
[----:B------:R-:W-:Y:S01]  /*5ac0*/  LDGSTS.E [R205+0xc000], desc[UR16][R172.64], P5 ;  /* 0x0c000000accd7fae */ /* 0x000fe2000a921850 */
[----:B------:R-:W-:Y:S01]  /*5ad0*/  IMAD.X R161, R203, 0x1, R114, P3 ;  /* 0x00000001cba17824 */ /* 0x000fe200018e0672 */
[----:B------:R-:W-:Y:S02]  /*5ae0*/  ISETP.GE.AND P1, PT, R96, UR13, PT ;  /* 0x0000000d60007c0c */ /* 0x000fe4000bf26270 */
[----:B------:R1:W-:Y:S01]  /*5af0*/  LDGSTS.E [R205+0xc008], desc[UR16][R166.64], P2 ;  /* 0x0c008000a6cd7fae */ /* 0x0003e20009121850 */
[----:B------:R-:W-:-:S02]  /*5b00*/  PLOP3.LUT P2, PT, PT, PT, UP1, 0x40, 0x0 ;  /* 0x000000000000781c */ /* 0x000fc40003f4e818 */
[----:B------:R-:W-:Y:S01]  /*5b10*/  ISETP.NE.U32.AND P4, PT, R162, RZ, PT ;  /* 0x000000ffa200720c */ /* 0x000fe20003f85070 */
[----:B------:R2:W-:Y:S01]  /*5b20*/  LDGSTS.E [R175+0xc000], desc[UR16][R160.64], P0 ;  /* 0x0c000000a0af7fae */ /* 0x0005e20008121850 */
[----:B------:R-:W-:Y:S02]  /*5b30*/  ISETP.GE.AND P0, PT, R95, UR13, PT ;  /* 0x0000000d5f007c0c */ /* 0x000fe4000bf06270 */
[-C--:B------:R-:W-:Y:S02]  /*5b40*/  IADD3 R164, P5, R22, R202.reuse, RZ ;  /* 0x000000ca16a47210 */ /* 0x080fe40007fbe0ff */
[----:B------:R-:W-:Y:S02]  /*5b50*/  SEL R163, RZ, 0x4, P0 ;  /* 0x00000004ffa37807 */ /* 0x000fe40000000000 */
[-C--:B------:R-:W-:Y:S01]  /*5b60*/  IADD3 R162, P3, R23, R202.reuse, RZ ;  /* 0x000000ca17a27210 */ /* 0x080fe20007f7e0ff */
[----:B------:R-:W-:Y:S01]  /*5b70*/  IMAD.X R165, R203, 0x1, R115, P5 ;  /* 0x00000001cba57824 */ /* 0x000fe200028e0673 */
[----:B------:R-:W-:Y:S01]  /*5b80*/  SEL R163, R163, RZ, P2 ;  /* 0x000000ffa3a37207 */ /* 0x000fe20001000000 */
[----:B-1----:R-:W-:Y:S01]  /*5b90*/  VIADD R205, R103, UR5 ;  /* 0x0000000567cd7c36 */ /* 0x002fe20008000000 */
[----:B------:R-:W-:Y:S01]  /*5ba0*/  PLOP3.LUT P2, PT, PT, PT, UP1, 0x40, 0x0 ;  /* 0x000000000000781c */ /* 0x000fe20003f4e818 */
[----:B--2---:R-:W-:Y:S01]  /*5bb0*/  IMAD.MOV.U32 R160, RZ, RZ, R202 ;  /* 0x000000ffffa07224 */ /* 0x004fe200078e00ca */
[----:B------:R-:W-:Y:S01]  /*5bc0*/  SEL R166, RZ, 0x4, P1 ;  /* 0x00000004ffa67807 */ /* 0x000fe20000800000 */
[----:B------:R1:W-:Y:S01]  /*5bd0*/  LDGSTS.E [R175+0xc008], desc[UR16][R164.64], P4 ;  /* 0x0c008000a4af7fae */ /* 0x0003e2000a121850 */
[----:B------:R-:W-:Y:S01]  /*5be0*/  IADD3 R168, P0, R88, R202, RZ ;  /* 0x000000ca58a87210 */ /* 0x000fe20007f1e0ff */
[----:B------:R-:W-:Y:S01]  /*5bf0*/  IMAD.MOV.U32 R161, RZ, RZ, R203 ;  /* 0x000000ffffa17224 */ /* 0x000fe200078e00cb */
[----:B------:R-:W-:Y:S01]  /*5c00*/  SEL R166, R166, RZ, P2 ;  /* 0x000000ffa6a67207 */ /* 0x000fe20001000000 */
[----:B------:R-:W-:Y:S01]  /*5c10*/  ULEA UR5, UR14, UR7, 0xe ;  /* 0x000000070e057291 */ /* 0x000fe2000f8e703f */
[----:B------:R-:W-:Y:S01]  /*5c20*/  ISETP.NE.U32.AND P2, PT, R163, RZ, PT ;  /* 0x000000ffa300720c */ /* 0x000fe20003f45070 */
[----:B------:R-:W-:Y:S01]  /*5c30*/  IMAD.X R163, R203, 0x1, R116, P3 ;  /* 0x00000001cba37824 */ /* 0x000fe200018e0674 */
[----:B------:R-:W-:Y:S01]  /*5c40*/  ISETP.NE.U32.AND P3, PT, R166, RZ, PT ;  /* 0x000000ffa600720c */ /* 0x000fe20003f65070 */
[----:B------:R-:W-:Y:S01]  /*5c50*/  IMAD.WIDE R216, R122, 0x4, R160 ;  /* 0x000000047ad87825 */ /* 0x000fe200078e02a0 */
[----:B------:R-:W-:-:S02]  /*5c60*/  PLOP3.LUT P5, PT, PT, PT, UP1, 0x40, 0x0 ;  /* 0x000000000000781c */ /* 0x000fc40003fae818 */
[----:B------:R2:W-:Y:S01]  /*5c70*/  LDGSTS.E [R205+0xc000], desc[UR16][R162.64], P6 ;  /* 0x0c000000a2cd7fae */ /* 0x0005e2000b121850 */
[----:B------:R-:W-:Y:S01]  /*5c80*/  ISETP.GE.AND P6, PT, R97, UR13, PT ;  /* 0x0000000d61007c0c */ /* 0x000fe2000bfc6270 */
[--C-:B-1----:R-:W-:Y:S01]  /*5c90*/  IMAD.WIDE R174, R121, 0x4, R160.reuse ;  /* 0x0000000479ae7825 */ /* 0x102fe200078e02a0 */
[----:B------:R-:W-:Y:S02]  /*5ca0*/  ISETP.GE.AND P4, PT, R98, UR13, PT ;  /* 0x0000000d62007c0c */ /* 0x000fe4000bf86270 */
[----:B------:R-:W-:Y:S01]  /*5cb0*/  SEL R166, RZ, 0x4, P6 ;  /* 0x00000004ffa67807 */ /* 0x000fe20003000000 */
[----:B------:R-:W-:Y:S01]  /*5cc0*/  IMAD.WIDE R172, R120, 0x4, R160 ;  /* 0x0000000478ac7825 */ /* 0x000fe200078e02a0 */
[----:B------:R-:W-:Y:S02]  /*5cd0*/  ISETP.GE.AND P6, PT, R99, UR13, PT ;  /* 0x0000000d63007c0c */ /* 0x000fe4000bfc6270 */
[----:B------:R-:W-:Y:S01]  /*5ce0*/  LEA R202, P1, R169, R202, 0x2 ;  /* 0x000000caa9ca7211 */ /* 0x000fe200078210ff */
[----:B------:R-:W-:Y:S01]  /*5cf0*/  IMAD.X R169, R203, 0x1, R117, P0 ;  /* 0x00000001cba97824 */ /* 0x000fe200000e0675 */
[----:B------:R-:W-:-:S02]  /*5d00*/  SEL R166, R166, RZ, P5 ;  /* 0x000000ffa6a67207 */ /* 0x000fc40002800000 */
[----:B------:R-:W-:Y:S01]  /*5d10*/  ISETP.GE.AND P5, PT, R4, UR13, PT ;  /* 0x0000000d04007c0c */ /* 0x000fe2000bfa6270 */
[----:B------:R-:W-:Y:S01]  /*5d20*/  UIADD3 UR13, UR13, -0x20, URZ ;  /* 0xffffffe00d0d7890 */ /* 0x000fe2000fffe03f */
[----:B------:R-:W-:Y:S01]  /*5d30*/  PLOP3.LUT P0, PT, PT, PT, UP1, 0x40, 0x0 ;  /* 0x000000000000781c */ /* 0x000fe20003f0e818 */
[----:B------:R1:W-:Y:S01]  /*5d40*/  LDGSTS.E [R205+0xc008], desc[UR16][R168.64], P2 ;  /* 0x0c008000a8cd7fae */ /* 0x0003e20009121850 */
[----:B------:R-:W-:Y:S02]  /*5d50*/  SEL R167, RZ, 0x4, P4 ;  /* 0x00000004ffa77807 */ /* 0x000fe40002000000 */
[----:B------:R-:W-:Y:S01]  /*5d60*/  PLOP3.LUT P4, PT, PT, PT, UP1, 0x40, 0x0 ;  /* 0x000000000000781c */ /* 0x000fe20003f8e818 */
[----:B------:R-:W-:Y:S01]  /*5d70*/  LDGSTS.E [R207+0xc000], desc[UR16][R216.64], P3 ;  /* 0x0c000000d8cf7fae */ /* 0x000fe20009921850 */
[----:B--2---:R-:W-:Y:S02]  /*5d80*/  SEL R162, RZ, 0x4, P6 ;  /* 0x00000004ffa27807 */ /* 0x004fe40003000000 */
[----:B------:R-:W-:-:S02]  /*5d90*/  SEL R163, RZ, 0x4, P5 ;  /* 0x00000004ffa37807 */ /* 0x000fc40002800000 */
[----:B------:R-:W-:Y:S02]  /*5da0*/  SEL R167, R167, RZ, P0 ;  /* 0x000000ffa7a77207 */ /* 0x000fe40000000000 */
[----:B------:R-:W-:Y:S01]  /*5db0*/  ISETP.NE.U32.AND P5, PT, R166, RZ, PT ;  /* 0x000000ffa600720c */ /* 0x000fe20003fa5070 */
[----:B-1----:R-:W-:Y:S01]  /*5dc0*/  VIADD R205, R0, UR5 ;  /* 0x0000000500cd7c36 */ /* 0x002fe20008000000 */
[----:B------:R-:W-:Y:S02]  /*5dd0*/  SEL R162, R162, RZ, P4 ;  /* 0x000000ffa2a27207 */ /* 0x000fe40002000000 */
[----:B------:R-:W-:Y:S02]  /*5de0*/  PLOP3.LUT P0, PT, PT, PT, UP1, 0x40, 0x0 ;  /* 0x000000000000781c */ /* 0x000fe40003f0e818 */
[----:B------:R-:W-:Y:S02]  /*5df0*/  IADD3 R164, P2, R15, R200, RZ ;  /* 0x000000c80fa47210 */ /* 0x000fe40007f5e0ff */
[----:B------:R-:W-:Y:S01]  /*5e00*/  ISETP.NE.U32.AND P4, PT, R167, RZ, PT ;  /* 0x000000ffa700720c */ /* 0x000fe20003f85070 */
[----:B------:R-:W-:Y:S01]  /*5e10*/  IMAD.WIDE R166, R119, 0x4, R160 ;  /* 0x0000000477a67825 */ /* 0x000fe200078e02a0 */
[----:B------:R-:W-:-:S02]  /*5e20*/  ISETP.NE.U32.AND P6, PT, R162, RZ, PT ;  /* 0x000000ffa200720c */ /* 0x000fc40003fc5070 */
[----:B------:R-:W-:Y:S01]  /*5e30*/  SEL R163, R163, RZ, P0 ;  /* 0x000000ffa3a37207 */ /* 0x000fe20000000000 */
[--C-:B------:R-:W-:Y:S01]  /*5e40*/  IMAD.X R165, R201, 0x1, R118.reuse, P2 ;  /* 0x00000001c9a57824 */ /* 0x100fe200010e0676 */
[C---:B------:R-:W-:Y:S01]  /*5e50*/  IADD3 R162, P3, R15.reuse, R196, RZ ;  /* 0x000000c40fa27210 */ /* 0x040fe20007f7e0ff */
[----:B------:R1:W-:Y:S01]  /*5e60*/  LDGSTS.E [R207+0xc008], desc[UR16][R174.64], P5 ;  /* 0x0c008000aecf7fae */ /* 0x0003e2000a921850 */
[----:B------:R-:W-:Y:S02]  /*5e70*/  IADD3 R160, P2, R15, R192, RZ ;  /* 0x000000c00fa07210 */ /* 0x000fe40007f5e0ff */
[----:B------:R-:W-:Y:S01]  /*5e80*/  ISETP.NE.U32.AND P0, PT, R163, RZ, PT ;  /* 0x000000ffa300720c */ /* 0x000fe20003f05070 */
[--C-:B------:R-:W-:Y:S01]  /*5e90*/  IMAD.X R163, R197, 0x1, R118.reuse, P3 ;  /* 0x00000001c5a37824 */ /* 0x100fe200018e0676 */
[----:B------:R-:W-:Y:S01]  /*5ea0*/  IADD3 R168, P3, R15, R188, RZ ;  /* 0x000000bc0fa87210 */ /* 0x000fe20007f7e0ff */
[----:B------:R-:W-:Y:S01]  /*5eb0*/  IMAD.X R161, R193, 0x1, R118, P2 ;  /* 0x00000001c1a17824 */ /* 0x000fe200010e0676 */
[----:B------:R2:W-:Y:S01]  /*5ec0*/  LDGSTS.E [R209+0xc000], desc[UR16][R172.64], P4 ;  /* 0x0c000000acd17fae */ /* 0x0005e2000a121850 */
[----:B------:R-:W-:-:S02]  /*5ed0*/  IADD3.X R203, R203, UR18, RZ, P1, !PT ;  /* 0x00000012cbcb7c10 */ /* 0x000fc40008ffe4ff */
[--C-:B------:R-:W-:Y:S01]  /*5ee0*/  IMAD.X R169, R189, 0x1, R118.reuse, P3 ;  /* 0x00000001bda97824 */ /* 0x100fe200018e0676 */
[----:B------:R3:W-:Y:S01]  /*5ef0*/  LDGSTS.E [R209+0xc008], desc[UR16][R166.64], P6 ;  /* 0x0c008000a6d17fae */ /* 0x0007e2000b121850 */
[----:B-1----:R-:W-:Y:S01]  /*5f00*/  IADD3 R174, P2, R15, R184, RZ ;  /* 0x000000b80fae7210 */ /* 0x002fe20007f5e0ff */
[----:B------:R-:W-:Y:S02]  /*5f10*/  VIADD R207, R106, UR5 ;  /* 0x000000056acf7c36 */ /* 0x000fe40008000000 */
[----:B------:R-:W0:Y:S02]  /*5f20*/  LDGDEPBAR ;  /* 0x00000000000079af */ /* 0x000e240000000000 */
[----:B------:R-:W-:Y:S01]  /*5f30*/  IMAD.X R175, R185, 0x1, R118, P2 ;  /* 0x00000001b9af7824 */ /* 0x000fe200010e0676 */
[C---:B--2---:R-:W-:Y:S01]  /*5f40*/  IADD3 R172, P3, R15.reuse, R180, RZ ;  /* 0x000000b40fac7210 */ /* 0x044fe20007f7e0ff */
[----:B------:R1:W-:Y:S01]  /*5f50*/  LDGSTS.E [R205], desc[UR16][R164.64], P0 ;  /* 0x00000000a4cd7fae */ /* 0x0003e20008121850 */
[----:B---3--:R-:W-:-:S03]  /*5f60*/  IADD3 R166, P2, R15, R176, RZ ;  /* 0x000000b00fa67210 */ /* 0x008fc60007f5e0ff */
[--C-:B------:R-:W-:Y:S01]  /*5f70*/  IMAD.X R173, R181, 0x1, R118.reuse, P3 ;  /* 0x00000001b5ad7824 */ /* 0x100fe200018e0676 */
[----:B------:R2:W-:Y:S01]  /*5f80*/  LDGSTS.E [R205+0x400], desc[UR16][R162.64], P0 ;  /* 0x00400000a2cd7fae */ /* 0x0005e20008121850 */
[----:B------:R-:W-:-:S03]  /*5f90*/  IMAD.X R167, R177, 0x1, R118, P2 ;  /* 0x00000001b1a77824 */ /* 0x000fc600010e0676 */
[----:B------:R3:W-:Y:S01]  /*5fa0*/  LDGSTS.E [R205+0x800], desc[UR16][R160.64], P0 ;  /* 0x00800000a0cd7fae */ /* 0x0007e20008121850 */
[----:B-1----:R-:W-:-:S03]  /*5fb0*/  IADD3 R164, P3, R15, R156, RZ ;  /* 0x0000009c0fa47210 */ /* 0x002fc60007f7e0ff */
[----:B------:R1:W-:Y:S01]  /*5fc0*/  LDGSTS.E [R205+0xc00], desc[UR16][R168.64], P0 ;  /* 0x00c00000a8cd7fae */ /* 0x0003e20008121850 */
[----:B--2---:R-:W-:Y:S01]  /*5fd0*/  IADD3 R162, P2, R15, R152, RZ ;  /* 0x000000980fa27210 */ /* 0x004fe20007f5e0ff */
[--C-:B------:R-:W-:Y:S02]  /*5fe0*/  IMAD.X R165, R157, 0x1, R118.reuse, P3 ;  /* 0x000000019da57824 */ /* 0x100fe400018e0676 */
[----:B------:R2:W-:Y:S01]  /*5ff0*/  LDGSTS.E [R205+0x1000], desc[UR16][R174.64], P0 ;  /* 0x01000000aecd7fae */ /* 0x0005e20008121850 */
[----:B---3--:R-:W-:Y:S01]  /*6000*/  IADD3 R160, P3, R15, R148, RZ ;  /* 0x000000940fa07210 */ /* 0x008fe20007f7e0ff */
[--C-:B------:R-:W-:Y:S02]  /*6010*/  IMAD.X R163, R153, 0x1, R118.reuse, P2 ;  /* 0x0000000199a37824 */ /* 0x100fe400010e0676 */
[----:B------:R3:W-:Y:S01]  /*6020*/  LDGSTS.E [R205+0x1400], desc[UR16][R172.64], P0 ;  /* 0x01400000accd7fae */ /* 0x0007e20008121850 */
[----:B-1----:R-:W-:Y:S01]  /*6030*/  IADD3 R168, P2, R15, R144, RZ ;  /* 0x000000900fa87210 */ /* 0x002fe20007f5e0ff */
[----:B------:R-:W-:-:S02]  /*6040*/  IMAD.X R161, R149, 0x1, R118, P3 ;  /* 0x0000000195a17824 */ /* 0x000fc400018e0676 */
[----:B------:R1:W-:Y:S02]  /*6050*/  LDGSTS.E [R205+0x1800], desc[UR16][R166.64], P0 ;  /* 0x01800000a6cd7fae */ /* 0x0003e40008121850 */
[----:B------:R-:W-:Y:S01]  /*6060*/  IMAD.X R169, R145, 0x1, R118, P2 ;  /* 0x0000000191a97824 */ /* 0x000fe200010e0676 */
[C---:B--2---:R-:W-:Y:S01]  /*6070*/  IADD3 R174, P3, R15.reuse, R140, RZ ;  /* 0x0000008c0fae7210 */ /* 0x044fe20007f7e0ff */
[----:B------:R2:W-:Y:S01]  /*6080*/  LDGSTS.E [R205+0x1c00], desc[UR16][R164.64], P0 ;  /* 0x01c00000a4cd7fae */ /* 0x0005e20008121850 */
[----:B---3--:R-:W-:-:S03]  /*6090*/  IADD3 R172, P2, R15, R136, RZ ;  /* 0x000000880fac7210 */ /* 0x008fc60007f5e0ff */
[--C-:B------:R-:W-:Y:S01]  /*60a0*/  IMAD.X R175, R141, 0x1, R118.reuse, P3 ;  /* 0x000000018daf7824 */ /* 0x100fe200018e0676 */
[----:B------:R3:W-:Y:S01]  /*60b0*/  LDGSTS.E [R205+0x2000], desc[UR16][R162.64], P0 ;  /* 0x02000000a2cd7fae */ /* 0x0007e20008121850 */
[----:B-1----:R-:W-:Y:S01]  /*60c0*/  IADD3 R166, P3, R15, R132, RZ ;  /* 0x000000840fa67210 */ /* 0x002fe20007f7e0ff */
[--C-:B------:R-:W-:Y:S02]  /*60d0*/  IMAD.X R173, R137, 0x1, R118.reuse, P2 ;  /* 0x0000000189ad7824 */ /* 0x100fe400010e0676 */
[----:B------:R1:W-:Y:S01]  /*60e0*/  LDGSTS.E [R205+0x2400], desc[UR16][R160.64], P0 ;  /* 0x02400000a0cd7fae */ /* 0x0003e20008121850 */
[----:B--2---:R-:W-:Y:S01]  /*60f0*/  IADD3 R164, P2, R15, R128, RZ ;  /* 0x000000800fa47210 */ /* 0x004fe20007f5e0ff */
[--C-:B------:R-:W-:Y:S02]  /*6100*/  IMAD.X R167, R133, 0x1, R118.reuse, P3 ;  /* 0x0000000185a77824 */ /* 0x100fe400018e0676 */
[----:B------:R2:W-:Y:S01]  /*6110*/  LDGSTS.E [R205+0x2800], desc[UR16][R168.64], P0 ;  /* 0x02800000a8cd7fae */ /* 0x0005e20008121850 */
[----:B---3--:R-:W-:Y:S01]  /*6120*/  IADD3 R162, P3, R15, R124, RZ ;  /* 0x0000007c0fa27210 */ /* 0x008fe20007f7e0ff */
[----:B------:R-:W-:-:S02]  /*6130*/  IMAD.X R165, R129, 0x1, R118, P2 ;  /* 0x0000000181a57824 */ /* 0x000fc400010e0676 */
[----:B------:R3:W-:Y:S01]  /*6140*/  LDGSTS.E [R205+0x2c00], desc[UR16][R174.64], P0 ;  /* 0x02c00000aecd7fae */ /* 0x0007e20008121850 */
[----:B------:R-:W-:Y:S02]  /*6150*/  IADD3 R124, P6, R124, UR22, RZ ;  /* 0x000000167c7c7c10 */ /* 0x000fe4000ffde0ff */
[----:B-1----:R-:W-:Y:S01]  /*6160*/  IADD3 R160, P2, R15, R198, RZ ;  /* 0x000000c60fa07210 */ /* 0x002fe20007f5e0ff */
[C-C-:B------:R-:W-:Y:S01]  /*6170*/  IMAD.X R163, R125.reuse, 0x1, R118.reuse, P3 ;  /* 0x000000017da37824 */ /* 0x140fe200018e0676 */
[----:B------:R1:W-:Y:S01]  /*6180*/  LDGSTS.E [R205+0x3000], desc[UR16][R172.64], P0 ;  /* 0x03000000accd7fae */ /* 0x0003e20008121850 */
[----:B------:R-:W-:Y:S02]  /*6190*/  IADD3.X R125, R125, UR19, RZ, P6, !PT ;  /* 0x000000137d7d7c10 */ /* 0x000fe4000b7fe4ff */
[----:B--2---:R-:W-:Y:S01]  /*61a0*/  IADD3 R168, P3, R15, R194, RZ ;  /* 0x000000c20fa87210 */ /* 0x004fe20007f7e0ff */
[----:B------:R-:W-:Y:S01]  /*61b0*/  IMAD.X R161, R199, 0x1, R118, P2 ;  /* 0x00000001c7a17824 */ /* 0x000fe200010e0676 */
[----:B------:R2:W-:Y:S01]  /*61c0*/  LDGSTS.E [R205+0x3400], desc[UR16][R166.64], P0 ;  /* 0x03400000a6cd7fae */ /* 0x0005e20008121850 */
[----:B------:R-:W-:-:S02]  /*61d0*/  IADD3 R136, P6, R136, UR22, RZ ;  /* 0x0000001688887c10 */ /* 0x000fc4000ffde0ff */
[----:B---3--:R-:W-:Y:S01]  /*61e0*/  IADD3 R174, P2, R15, R190, RZ ;  /* 0x000000be0fae7210 */ /* 0x008fe20007f5e0ff */
[--C-:B------:R-:W-:Y:S01]  /*61f0*/  IMAD.X R169, R195, 0x1, R118.reuse, P3 ;  /* 0x00000001c3a97824 */ /* 0x100fe200018e0676 */
[----:B------:R3:W-:Y:S01]  /*6200*/  LDGSTS.E [R205+0x3800], desc[UR16][R164.64], P0 ;  /* 0x03800000a4cd7fae */ /* 0x0007e20008121850 */
[----:B------:R-:W-:Y:S02]  /*6210*/  IADD3.X R137, R137, UR19, RZ, P6, !PT ;  /* 0x0000001389897c10 */ /* 0x000fe4000b7fe4ff */
[----:B-1----:R-:W-:Y:S01]  /*6220*/  IADD3 R172, P3, R15, R186, RZ ;  /* 0x000000ba0fac7210 */ /* 0x002fe20007f7e0ff */
[--C-:B------:R-:W-:Y:S01]  /*6230*/  IMAD.X R175, R191, 0x1, R118.reuse, P2 ;  /* 0x00000001bfaf7824 */ /* 0x100fe200010e0676 */
[----:B------:R1:W-:Y:S01]  /*6240*/  LDGSTS.E [R205+0x3c00], desc[UR16][R162.64], P0 ;  /* 0x03c00000a2cd7fae */ /* 0x0003e20008121850 */
[----:B------:R-:W-:Y:S02]  /*6250*/  IADD3 R148, P6, R148, UR22, RZ ;  /* 0x0000001694947c10 */ /* 0x000fe4000ffde0ff */
[----:B--2---:R-:W-:Y:S01]  /*6260*/  IADD3 R166, P2, R15, R182, RZ ;  /* 0x000000b60fa67210 */ /* 0x004fe20007f5e0ff */
[----:B------:R-:W-:Y:S01]  /*6270*/  IMAD.X R173, R187, 0x1, R118, P3 ;  /* 0x00000001bbad7824 */ /* 0x000fe200018e0676 */
[----:B------:R2:W-:Y:S01]  /*6280*/  LDGSTS.E [R207+0x200], desc[UR16][R160.64], P0 ;  /* 0x00200000a0cf7fae */ /* 0x0005e20008121850 */
[----:B------:R-:W-:-:S02]  /*6290*/  IADD3.X R149, R149, UR19, RZ, P6, !PT ;  /* 0x0000001395957c10 */ /* 0x000fc4000b7fe4ff */
[----:B---3--:R-:W-:Y:S01]  /*62a0*/  IADD3 R164, P3, R15, R178, RZ ;  /* 0x000000b20fa47210 */ /* 0x008fe20007f7e0ff */
[--C-:B------:R-:W-:Y:S01]  /*62b0*/  IMAD.X R167, R183, 0x1, R118.reuse, P2 ;  /* 0x00000001b7a77824 */ /* 0x100fe200010e0676 */
[----:B------:R3:W-:Y:S01]  /*62c0*/  LDGSTS.E [R207+0x600], desc[UR16][R168.64], P0 ;  /* 0x00600000a8cf7fae */ /* 0x0007e20008121850 */
[----:B------:R-:W-:Y:S02]  /*62d0*/  IADD3 R176, P6, R176, UR22, RZ ;  /* 0x00000016b0b07c10 */ /* 0x000fe4000ffde0ff */
[----:B-1----:R-:W-:Y:S01]  /*62e0*/  IADD3 R162, P2, R15, R170, RZ ;  /* 0x000000aa0fa27210 */ /* 0x002fe20007f5e0ff */
[--C-:B------:R-:W-:Y:S01]  /*62f0*/  IMAD.X R165, R179, 0x1, R118.reuse, P3 ;  /* 0x00000001b3a57824 */ /* 0x100fe200018e0676 */
        /* <DEDUP_REMOVED lines=21> */
[----:B-1----:R-:W-:Y:S02]  /*6450*/  IADD3 R164, P2, R15, R134, RZ ;  /* 0x000000860fa47210 */ /* 0x002fe40007f5e0ff */
[--C-:B------:R-:W-:Y:S01]  /*6460*/  IMAD.X R167, R139, 0x1, R118.reuse, P3 ;  /* 0x000000018ba77824 */ /* 0x100fe200018e0676 */
[----:B------:R1:W-:Y:S01]  /*6470*/  LDGSTS.E [R207+0x2200], desc[UR16][R168.64], P0 ;  /* 0x02200000a8cf7fae */ /* 0x0003e20008121850 */
[----:B--2---:R-:W-:Y:S01]  /*6480*/  IADD3 R162, P3, R15, R130, RZ ;  /* 0x000000820fa27210 */ /* 0x004fe20007f7e0ff */
[--C-:B------:R-:W-:Y:S02]  /*6490*/  IMAD.X R165, R135, 0x1, R118.reuse, P2 ;  /* 0x0000000187a57824 */ /* 0x100fe400010e0676 */
[----:B------:R2:W-:Y:S01]  /*64a0*/  LDGSTS.E [R207+0x2600], desc[UR16][R174.64], P0 ;  /* 0x02600000aecf7fae */ /* 0x0005e20008121850 */
[----:B---3--:R-:W-:Y:S01]  /*64b0*/  IADD3 R160, P4, R15, R126, RZ ;  /* 0x0000007e0fa07210 */ /* 0x008fe20007f9e0ff */
[--C-:B------:R-:W-:Y:S01]  /*64c0*/  IMAD.X R163, R131, 0x1, R118.reuse, P3 ;  /* 0x0000000183a37824 */ /* 0x100fe200018e0676 */
[----:B------:R-:W-:Y:S01]  /*64d0*/  IADD3 R126, P5, R126, UR22, RZ ;  /* 0x000000167e7e7c10 */ /* 0x000fe2000ffbe0ff */
[----:B------:R2:W-:Y:S01]  /*64e0*/  LDGSTS.E [R207+0x2a00], desc[UR16][R172.64], P0 ;  /* 0x02a00000accf7fae */ /* 0x0005e20008121850 */
[----:B-1----:R-:W-:Y:S01]  /*64f0*/  IADD3 R168, P2, R15, R214, RZ ;  /* 0x000000d60fa87210 */ /* 0x002fe20007f5e0ff */
[C-C-:B------:R-:W-:Y:S01]  /*6500*/  IMAD.X R161, R127.reuse, 0x1, R118.reuse, P4 ;  /* 0x000000017fa17824 */ /* 0x140fe200020e0676 */
[----:B------:R-:W-:Y:S01]  /*6510*/  IADD3.X R127, R127, UR19, RZ, P5, !PT ;  /* 0x000000137f7f7c10 */ /* 0x000fe2000affe4ff */
[----:B------:R2:W-:Y:S01]  /*6520*/  LDGSTS.E [R207+0x2e00], desc[UR16][R166.64], P0 ;  /* 0x02e00000a6cf7fae */ /* 0x0005e20008121850 */
[----:B------:R-:W-:Y:S01]  /*6530*/  IADD3 R138, P5, R138, UR22, RZ ;  /* 0x000000168a8a7c10 */ /* 0x000fe2000ffbe0ff */
[----:B------:R-:W-:Y:S01]  /*6540*/  IMAD.X R169, R123, 0x1, R118, P2 ;  /* 0x000000017ba97824 */ /* 0x000fe200010e0676 */
[----:B------:R-:W-:Y:S01]  /*6550*/  IADD3 R214, P4, R214, UR22, RZ ;  /* 0x00000016d6d67c10 */ /* 0x000fe2000ff9e0ff */
[----:B------:R2:W-:Y:S01]  /*6560*/  LDGSTS.E [R207+0x3200], desc[UR16][R164.64], P0 ;  /* 0x03200000a4cf7fae */ /* 0x0005e20008121850 */
[----:B------:R-:W-:-:S02]  /*6570*/  IADD3.X R139, R139, UR19, RZ, P5, !PT ;  /* 0x000000138b8b7c10 */ /* 0x000fc4000affe4ff */
[----:B------:R-:W-:Y:S01]  /*6580*/  IADD3 R150, P5, R150, UR22, RZ ;  /* 0x0000001696967c10 */ /* 0x000fe2000ffbe0ff */
[----:B------:R2:W-:Y:S01]  /*6590*/  LDGSTS.E [R207+0x3600], desc[UR16][R162.64], P0 ;  /* 0x03600000a2cf7fae */ /* 0x0005e20008121850 */
[----:B------:R-:W-:Y:S02]  /*65a0*/  IADD3.X R123, R123, UR19, RZ, P4, !PT ;  /* 0x000000137b7b7c10 */ /* 0x000fe4000a7fe4ff */
[----:B------:R-:W-:Y:S01]  /*65b0*/  IADD3 R128, P3, R128, UR22, RZ ;  /* 0x0000001680807c10 */ /* 0x000fe2000ff7e0ff */
[----:B------:R2:W-:Y:S01]  /*65c0*/  LDGSTS.E [R207+0x3a00], desc[UR16][R160.64], P0 ;  /* 0x03a00000a0cf7fae */ /* 0x0005e20008121850 */
[----:B------:R-:W-:Y:S02]  /*65d0*/  IADD3 R130, P2, R130, UR22, RZ ;  /* 0x0000001682827c10 */ /* 0x000fe4000ff5e0ff */
[----:B------:R-:W-:Y:S01]  /*65e0*/  IADD3 R134, P4, R134, UR22, RZ ;  /* 0x0000001686867c10 */ /* 0x000fe2000ff9e0ff */
[----:B------:R2:W-:Y:S01]  /*65f0*/  LDGSTS.E [R207+0x3e00], desc[UR16][R168.64], P0 ;  /* 0x03e00000a8cf7fae */ /* 0x0005e20008121850 */
[----:B------:R-:W-:-:S02]  /*6600*/  IADD3 R132, P0, R132, UR22, RZ ;  /* 0x0000001684847c10 */ /* 0x000fc4000ff1e0ff */
[----:B------:R-:W-:Y:S01]  /*6610*/  IADD3.X R151, R151, UR19, RZ, P5, !PT ;  /* 0x0000001397977c10 */ /* 0x000fe2000affe4ff */
[----:B------:R-:W0:Y:S01]  /*6620*/  LDGDEPBAR ;  /* 0x00000000000079af */ /* 0x000e220000000000 */
[----:B------:R-:W-:Y:S02]  /*6630*/  IADD3 R178, P5, R178, UR22, RZ ;  /* 0x00000016b2b27c10 */ /* 0x000fe4000ffbe0ff */
[----:B------:R-:W-:Y:S02]  /*6640*/  IADD3.X R129, R129, UR19, RZ, P3, !PT ;  /* 0x0000001381817c10 */ /* 0x000fe40009ffe4ff */
[----:B------:R-:W-:Y:S02]  /*6650*/  IADD3.X R131, R131, UR19, RZ, P2, !PT ;  /* 0x0000001383837c10 */ /* 0x000fe400097fe4ff */
[----:B------:R-:W-:Y:S02]  /*6660*/  IADD3.X R133, R133, UR19, RZ, P0, !PT ;  /* 0x0000001385857c10 */ /* 0x000fe400087fe4ff */
[----:B------:R-:W-:-:S02]  /*6670*/  IADD3.X R135, R135, UR19, RZ, P4, !PT ;  /* 0x0000001387877c10 */ /* 0x000fc4000a7fe4ff */
[----:B------:R-:W-:Y:S02]  /*6680*/  IADD3 R140, P3, R140, UR22, RZ ;  /* 0x000000168c8c7c10 */ /* 0x000fe4000ff7e0ff */
[----:B------:R-:W-:Y:S02]  /*6690*/  IADD3 R142, P2, R142, UR22, RZ ;  /* 0x000000168e8e7c10 */ /* 0x000fe4000ff5e0ff */
[----:B------:R-:W-:Y:S02]  /*66a0*/  IADD3 R144, P0, R144, UR22, RZ ;  /* 0x0000001690907c10 */ /* 0x000fe4000ff1e0ff */
[----:B------:R-:W-:Y:S02]  /*66b0*/  IADD3 R146, P4, R146, UR22, RZ ;  /* 0x0000001692927c10 */ /* 0x000fe4000ff9e0ff */
[----:B------:R-:W-:Y:S02]  /*66c0*/  IADD3.X R179, R179, UR19, RZ, P5, !PT ;  /* 0x00000013b3b37c10 */ /* 0x000fe4000affe4ff */
        /* <DEDUP_REMOVED lines=10> */
[----:B------:R-:W-:Y:S02]  /*6770*/  PLOP3.LUT P5, PT, PT, PT, UP0, 0x80, 0x0 ;  /* 0x000000000000781c */ /* 0x000fe40003faf008 */
[----:B------:R-:W-:Y:S02]  /*6780*/  IADD3.X R153, R153, UR19, RZ, P3, !PT ;  /* 0x0000001399997c10 */ /* 0x000fe40009ffe4ff */
[----:B------:R-:W-:-:S02]  /*6790*/  IADD3.X R155, R155, UR19, RZ, P2, !PT ;  /* 0x000000139b9b7c10 */ /* 0x000fc400097fe4ff */
[----:B------:R-:W-:Y:S02]  /*67a0*/  IADD3.X R157, R157, UR19, RZ, P0, !PT ;  /* 0x000000139d9d7c10 */ /* 0x000fe400087fe4ff */
[----:B------:R-:W-:Y:S02]  /*67b0*/  IADD3.X R171, R171, UR19, RZ, P4, !PT ;  /* 0x00000013abab7c10 */ /* 0x000fe4000a7fe4ff */
[----:B------:R-:W-:Y:S02]  /*67c0*/  IADD3 R180, P3, R180, UR22, RZ ;  /* 0x00000016b4b47c10 */ /* 0x000fe4000ff7e0ff */
[----:B------:R-:W-:Y:S02]  /*67d0*/  IADD3 R182, P2, R182, UR22, RZ ;  /* 0x00000016b6b67c10 */ /* 0x000fe4000ff5e0ff */
        /* <DEDUP_REMOVED lines=12> */
[----:B------:R-:W-:Y:S02]  /*68a0*/  IADD3.X R197, R197, UR19, RZ, P0, !PT ;  /* 0x00000013c5c57c10 */ /* 0x000fe400087fe4ff */
[----:B------:R-:W-:Y:S01]  /*68b0*/  IADD3.X R199, R199, UR19, RZ, P4, !PT ;  /* 0x00000013c7c77c10 */ /* 0x000fe2000a7fe4ff */
[----:B--2---:R-:W-:Y:S06]  /*68c0*/  @P5 BRA `(.L_x_1) ;  /* 0xffffffe800845947 */ /* 0x004fec000383ffff */
.L_x_0:
[----:B------:R-:W-:Y:S02]  /*68d0*/  WARPGROUP.DEPBAR.LE gsb0, 0x0 ;  /* 0x00008000000079c5 */ /* 0x000fe40000010000 */
[----:B------:R-:W-:-:S04]  /*68e0*/  DEPBAR.LE SB0, 0x0 ;  /* 0x000080000000791a */ /* 0x000fc80000000000 */
[----:B------:R-:W-:Y:S01]  /*68f0*/  LOP3.LUT R4, R108, 0x70, RZ, 0xc0, !PT ;  /* 0x000000706c047812 */ /* 0x000fe200078ec0ff */
[----:B------:R-:W-:Y:S01]  /*6900*/  ULDC UR4, c[0x0][0x244] ;  /* 0x0000910000047ab9 */ /* 0x000fe20000000800 */
[----:B------:R-:W-:Y:S01]  /*6910*/  IADD3 R109, R109, UR7, R110 ;  /* 0x000000076d6d7c10 */ /* 0x000fe2000fffe06e */
[----:B------:R-:W1:Y:S01]  /*6920*/  LDC R89, c[0x0][0x248] ;  /* 0x00009200ff597b82 */ /* 0x000e620000000800 */
[----:B------:R-:W-:Y:S02]  /*6930*/  LOP3.LUT R107, R107, 0x7f, RZ, 0xc0, !PT ;  /* 0x0000007f6b6b7812 */ /* 0x000fe400078ec0ff */
[----:B------:R-:W-:Y:S01]  /*6940*/  LOP3.LUT R176, R3, R6, RZ, 0xfc, !PT ;  /* 0x0000000603b07212 */ /* 0x000fe200078efcff */
[----:B------:R-:W-:-:S04]  /*6950*/  IMAD.IADD R109, R4, 0x1, R109 ;  /* 0x00000001046d7824 */ /* 0x000fc800078e026d */
[----:B------:R-:W-:Y:S01]  /*6960*/  BAR.SYNC.DEFER_BLOCKING 0x0 ;  /* 0x0000000000007b1d */ /* 0x000fe20000010000 */
[C-C-:B------:R-:W-:Y:S02]  /*6970*/  LOP3.LUT R212, R3.reuse, 0x2, R6.reuse, 0xfe, !PT ;  /* 0x0000000203d47812 */ /* 0x140fe400078efe06 */
[C-C-:B------:R-:W-:Y:S02]  /*6980*/  LOP3.LUT R210, R3.reuse, 0x4, R6.reuse, 0xfe, !PT ;  /* 0x0000000403d27812 */ /* 0x140fe400078efe06 */
[C-C-:B------:R-:W-:Y:S02]  /*6990*/  LOP3.LUT R208, R3.reuse, 0x6, R6.reuse, 0xfe, !PT ;  /* 0x0000000603d07812 */ /* 0x140fe400078efe06 */
[C-C-:B------:R-:W-:Y:S02]  /*69a0*/  LOP3.LUT R206, R3.reuse, 0x8, R6.reuse, 0xfe, !PT ;  /* 0x0000000803ce7812 */ /* 0x140fe400078efe06 */
[C-C-:B------:R-:W-:Y:S02]  /*69b0*/  LOP3.LUT R204, R3.reuse, 0xa, R6.reuse, 0xfe, !PT ;  /* 0x0000000a03cc7812 */ /* 0x140fe400078efe06 */
[----:B------:R-:W-:-:S02]  /*69c0*/  LOP3.LUT R202, R3, 0xc, R6, 0xfe, !PT ;  /* 0x0000000c03ca7812 */ /* 0x000fc400078efe06 */
[C-C-:B------:R-:W-:Y:S02]  /*69d0*/  LOP3.LUT R200, R3.reuse, 0xe, R6.reuse, 0xfe, !PT ;  /* 0x0000000e03c87812 */ /* 0x140fe400078efe06 */
[C-C-:B------:R-:W-:Y:S02]  /*69e0*/  LOP3.LUT R198, R3.reuse, 0x10, R6.reuse, 0xfe, !PT ;  /* 0x0000001003c67812 */ /* 0x140fe400078efe06 */
[C-C-:B------:R-:W-:Y:S02]  /*69f0*/  LOP3.LUT R196, R3.reuse, 0x12, R6.reuse, 0xfe, !PT ;  /* 0x0000001203c47812 */ /* 0x140fe400078efe06 */
[C-C-:B------:R-:W-:Y:S02]  /*6a00*/  LOP3.LUT R194, R3.reuse, 0x14, R6.reuse, 0xfe, !PT ;  /* 0x0000001403c27812 */ /* 0x140fe400078efe06 */
[C-C-:B------:R-:W-:Y:S02]  /*6a10*/  LOP3.LUT R192, R3.reuse, 0x16, R6.reuse, 0xfe, !PT ;  /* 0x0000001603c07812 */ /* 0x140fe400078efe06 */
[C-C-:B------:R-:W-:Y:S01]  /*6a20*/  LOP3.LUT R190, R3.reuse, 0x18, R6.reuse, 0xfe, !PT ;  /* 0x0000001803be7812 */ /* 0x140fe200078efe06 */
[----:B------:R-:W-:Y:S01]  /*6a30*/  STSM.16.M88.4 [R109], R24 ;  /* 0x000000186d007844 */ /* 0x000fe20000000200 */
[----:B------:R-:W-:-:S02]  /*6a40*/  LOP3.LUT R188, R3, 0x1a, R6, 0xfe, !PT ;  /* 0x0000001a03bc7812 */ /* 0x000fc400078efe06 */
        /* <DEDUP_REMOVED lines=49> */
[----:B------:R-:W-:Y:S02]  /*6d60*/  LOP3.LUT R184, R3, 0x1e, R6, 0xfe, !PT ;  /* 0x0000001e03b87812 */ /* 0x000fe400078efe06 */
[----:B------:R-:W-:Y:S01]  /*6d70*/  LEA R3, R107, UR7, 0x4 ;  /* 0x000000076b037c11 */ /* 0x000fe2000f8e20ff */
[----:B------:R-:W-:Y:S01]  /*6d80*/  BAR.SYNC.DEFER_BLOCKING 0x0 ;  /* 0x0000000000007b1d */ /* 0x000fe20000010000 */
[----:B------:R-:W-:-:S04]  /*6d90*/  ISETP.GE.AND P0, PT, R5, R158, PT ;  /* 0x0000009e0500720c */ /* 0x000fc80003f06270 */
[C---:B------:R-:W-:Y:S01]  /*6da0*/  ISETP.LT.AND P3, PT, R176.reuse, R159, !P0 ;  /* 0x0000009fb000720c */ /* 0x040fe20004761270 */
[----:B-1----:R-:W-:Y:S01]  /*6db0*/  IMAD R176, R176, R89, RZ ;  /* 0x00000059b0b07224 */ /* 0x002fe200078e02ff */
[C---:B------:R-:W-:Y:S01]  /*6dc0*/  ISETP.LT.AND P1, PT, R212.reuse, R159, !P0 ;  /* 0x0000009fd400720c */ /* 0x040fe20004721270 */
[----:B------:R-:W-:Y:S01]  /*6dd0*/  IMAD R212, R212, R89, RZ ;  /* 0x00000059d4d47224 */ /* 0x000fe200078e02ff */
[----:B------:R-:W1:Y:S01]  /*6de0*/  LDS.128 R8, [R3] ;  /* 0x0000000003087984 */ /* 0x000e620000000c00 */
[----:B------:R-:W-:Y:S06]  /*6df0*/  BAR.SYNC.DEFER_BLOCKING 0x0 ;  /* 0x0000000000007b1d */ /* 0x000fec0000010000 */
[----:B------:R-:W-:Y:S02]  /*6e00*/  STSM.16.M88.4 [R109], R28 ;  /* 0x0000001c6d007844 */ /* 0x000fe40000000200 */
[----:B------:R-:W-:Y:S06]  /*6e10*/  BAR.SYNC.DEFER_BLOCKING 0x0 ;  /* 0x0000000000007b1d */ /* 0x000fec0000010000 */
[----:B------:R-:W2:Y:S02]  /*6e20*/  LDS.128 R12, [R3] ;  /* 0x00000000030c7984 */ /* 0x000ea40000000c00 */
[----:B------:R-:W-:Y:S06]  /*6e30*/  BAR.SYNC.DEFER_BLOCKING 0x0 ;  /* 0x0000000000007b1d */ /* 0x000fec0000010000 */
[----:B------:R-:W-:Y:S02]  /*6e40*/  STSM.16.M88.4 [R109], R32 ;  /* 0x000000206d007844 */ /* 0x000fe40000000200 */
[----:B------:R-:W-:Y:S06]  /*6e50*/  BAR.SYNC.DEFER_BLOCKING 0x0 ;  /* 0x0000000000007b1d */ /* 0x000fec0000010000 */
[----:B------:R-:W3:Y:S02]  /*6e60*/  LDS.128 R16, [R3] ;  /* 0x0000000003107984 */ /* 0x000ee40000000c00 */
[----:B------:R-:W-:Y:S06]  /*6e70*/  BAR.SYNC.DEFER_BLOCKING 0x0 ;  /* 0x0000000000007b1d */ /* 0x000fec0000010000 */
[----:B------:R-:W-:Y:S02]  /*6e80*/  STSM.16.M88.4 [R109], R36 ;  /* 0x000000246d007844 */ /* 0x000fe40000000200 */
[----:B------:R-:W-:Y:S06]  /*6e90*/  BAR.SYNC.DEFER_BLOCKING 0x0 ;  /* 0x0000000000007b1d */ /* 0x000fec0000010000 */
[----:B------:R-:W4:Y:S02]  /*6ea0*/  LDS.128 R20, [R3] ;  /* 0x0000000003147984 */ /* 0x000f240000000c00 */
[----:B------:R-:W-:Y:S06]  /*6eb0*/  BAR.SYNC.DEFER_BLOCKING 0x0 ;  /* 0x0000000000007b1d */ /* 0x000fec0000010000 */
[----:B------:R-:W-:Y:S02]  /*6ec0*/  STSM.16.M88.4 [R109], R40 ;  /* 0x000000286d007844 */ /* 0x000fe40000000200 */
[----:B------:R-:W-:Y:S06]  /*6ed0*/  BAR.SYNC.DEFER_BLOCKING 0x0 ;  /* 0x0000000000007b1d */ /* 0x000fec0000010000 */
[----:B------:R-:W5:Y:S02]  /*6ee0*/  LDS.128 R24, [R3] ;  /* 0x0000000003187984 */ /* 0x000f640000000c00 */
        /* <DEDUP_REMOVED lines=17> */
[----:B------:R1:W-:Y:S02]  /*7000*/  STSM.16.M88.4 [R109], R60 ;  /* 0x0000003c6d007844 */ /* 0x0003e40000000200 */
[----:B------:R-:W-:Y:S01]  /*7010*/  BAR.SYNC.DEFER_BLOCKING 0x0 ;  /* 0x0000000000007b1d */ /* 0x000fe20000010000 */
[----:B-1----:R-:W-:-:S05]  /*7020*/  IMAD R60, R5, UR4, RZ ;  /* 0x00000004053c7c24 */ /* 0x002fca000f8e02ff */
[----:B------:R-:W-:Y:S01]  /*7030*/  ULDC.64 UR4, c[0x0][0x220] ;  /* 0x0000880000047ab9 */ /* 0x000fe20000000a00 */
[----:B------:R-:W1:Y:S01]  /*7040*/  LDS.128 R44, [R3] ;  /* 0x00000000032c7984 */ /* 0x000e620000000c00 */
[----:B------:R-:W-:Y:S06]  /*7050*/  BAR.SYNC.DEFER_BLOCKING 0x0 ;  /* 0x0000000000007b1d */ /* 0x000fec0000010000 */
[----:B------:R2:W-:Y:S02]  /*7060*/  STSM.16.M88.4 [R109], R64 ;  /* 0x000000406d007844 */ /* 0x0005e40000000200 */
[----:B------:R-:W-:Y:S01]  /*7070*/  BAR.SYNC.DEFER_BLOCKING 0x0 ;  /* 0x0000000000007b1d */ /* 0x000fe20000010000 */
[----:B--2---:R-:W-:-:S04]  /*7080*/  LEA R64, P2, R60, UR4, 0x2 ;  /* 0x000000043c407c11 */ /* 0x004fc8000f8410ff */
[----:B------:R-:W-:Y:S02]  /*7090*/  LEA.HI.X.SX32 R65, R60, UR5, 0x2, P2 ;  /* 0x000000053c417c11 */ /* 0x000fe400090f16ff */
[C---:B------:R-:W-:Y:S01]  /*70a0*/  ISETP.LT.AND P2, PT, R210.reuse, R159, !P0 ;  /* 0x0000009fd200720c */ /* 0x040fe20004741270 */
[----:B------:R-:W-:Y:S01]  /*70b0*/  IMAD R210, R210, R89, RZ ;  /* 0x00000059d2d27224 */ /* 0x000fe200078e02ff */
[CC--:B------:R-:W-:Y:S01]  /*70c0*/  LEA R66, P4, R176.reuse, R64.reuse, 0x2 ;  /* 0x00000040b0427211 */ /* 0x0c0fe200078810ff */
[----:B------:R-:W2:Y:S03]  /*70d0*/  LDS.128 R48, [R3] ;  /* 0x0000000003307984 */ /* 0x000ea60000000c00 */
[----:B------:R-:W-:Y:S01]  /*70e0*/  LEA.HI.X.SX32 R67, R176, R65, 0x2, P4 ;  /* 0x00000041b0437211 */ /* 0x000fe200020f16ff */
[----:B------:R-:W-:Y:S01]  /*70f0*/  IMAD R176, R89, 0x20, R176 ;  /* 0x0000002059b07824 */ /* 0x000fe200078e02b0 */
[----:B------:R-:W-:Y:S06]  /*7100*/  BAR.SYNC.DEFER_BLOCKING 0x0 ;  /* 0x0000000000007b1d */ /* 0x000fec0000010000 */
[----:B------:R3:W-:Y:S02]  /*7110*/  STSM.16.M88.4 [R109], R68 ;  /* 0x000000446d007844 */ /* 0x0007e40000000200 */
[----:B------:R-:W-:Y:S01]  /*7120*/  BAR.SYNC.DEFER_BLOCKING 0x0 ;  /* 0x0000000000007b1d */ /* 0x000fe20000010000 */
[----:B---3--:R-:W-:-:S02]  /*7130*/  LEA R68, P5, R212, R64, 0x2 ;  /* 0x00000040d4447211 */ /* 0x008fc400078a10ff */
[----:B------:R-:W-:Y:S02]  /*7140*/  LEA R70, P4, R210, R64, 0x2 ;  /* 0x00000040d2467211 */ /* 0x000fe400078810ff */
[----:B------:R-:W-:Y:S02]  /*7150*/  LEA.HI.X.SX32 R69, R212, R65, 0x2, P5 ;  /* 0x00000041d4457211 */ /* 0x000fe400028f16ff */
[C---:B------:R-:W-:Y:S01]  /*7160*/  ISETP.LT.AND P5, PT, R208.reuse, R159, !P0 ;  /* 0x0000009fd000720c */ /* 0x040fe200047a1270 */
[----:B------:R-:W-:Y:S01]  /*7170*/  IMAD R208, R208, R89, RZ ;  /* 0x00000059d0d07224 */ /* 0x000fe200078e02ff */
[----:B------:R-:W-:Y:S02]  /*7180*/  LEA.HI.X.SX32 R71, R210, R65, 0x2, P4 ;  /* 0x00000041d2477211 */ /* 0x000fe400020f16ff */
[C---:B------:R-:W-:Y:S01]  /*7190*/  ISETP.LT.AND P4, PT, R206.reuse, R159, !P0 ;  /* 0x0000009fce00720c */ /* 0x040fe20004781270 */
[----:B------:R-:W-:Y:S01]  /*71a0*/  IMAD R206, R206, R89, RZ ;  /* 0x00000059cece7224 */ /* 0x000fe200078e02ff */
[----:B------:R-:W3:Y:S01]  /*71b0*/  LDS.128 R52, [R3] ;  /* 0x0000000003347984 */ /* 0x000ee20000000c00 */
[----:B------:R-:W-:Y:S06]  /*71c0*/  BAR.SYNC.DEFER_BLOCKING 0x0 ;  /* 0x0000000000007b1d */ /* 0x000fec0000010000 */
[----:B------:R4:W-:Y:S02]  /*71d0*/  STSM.16.M88.4 [R109], R72 ;  /* 0x000000486d007844 */ /* 0x0009e40000000200 */
[----:B------:R-:W-:Y:S06]  /*71e0*/  BAR.SYNC.DEFER_BLOCKING 0x0 ;  /* 0x0000000000007b1d */ /* 0x000fec0000010000 */
[----:B------:R-:W3:Y:S02]  /*71f0*/  LDS.128 R4, [R3] ;  /* 0x0000000003047984 */ /* 0x000ee40000000c00 */
[----:B------:R-:W-:Y:S06]  /*7200*/  BAR.SYNC.DEFER_BLOCKING 0x0 ;  /* 0x0000000000007b1d */ /* 0x000fec0000010000 */
[----:B------:R-:W-:Y:S02]  /*7210*/  STSM.16.M88.4 [R109], R76 ;  /* 0x0000004c6d007844 */ /* 0x000fe40000000200 */
        /* <DEDUP_REMOVED lines=9> */
[----:B------:R5:W-:Y:S01]  /*72b0*/  @P3 STG.E desc[UR16][R66.64], R8 ;  /* 0x0000000842003986 */ /* 0x000be2000c101910 */
[C---:B------:R-:W-:Y:S01]  /*72c0*/  ISETP.LT.AND P3, PT, R202.reuse, R159, !P0 ;  /* 0x0000009fca00720c */ /* 0x040fe20004761270 */
[----:B------:R-:W-:-:S02]  /*72d0*/  IMAD R202, R202, R89, RZ ;  /* 0x00000059caca7224 */ /* 0x000fc400078e02ff */
[----:B------:R1:W-:Y:S01]  /*72e0*/  @P1 STG.E desc[UR16][R68.64], R9 ;  /* 0x0000000944001986 */ /* 0x0003e2000c101910 */
[----:B----4-:R-:W-:-:S03]  /*72f0*/  LEA R72, P1, R208, R64, 0x2 ;  /* 0x00000040d0487211 */ /* 0x010fc600078210ff */
[----:B------:R4:W-:Y:S01]  /*7300*/  @P2 STG.E desc[UR16][R70.64], R10 ;  /* 0x0000000a46002986 */ /* 0x0009e2000c101910 */
[C---:B------:R-:W-:Y:S01]  /*7310*/  ISETP.LT.AND P2, PT, R204.reuse, R159, !P0 ;  /* 0x0000009fcc00720c */ /* 0x040fe20004741270 */
[----:B------:R-:W-:Y:S01]  /*7320*/  IMAD R204, R204, R89, RZ ;  /* 0x00000059cccc7224 */ /* 0x000fe200078e02ff */
[----:B------:R-:W-:Y:S02]  /*7330*/  LEA.HI.X.SX32 R73, R208, R65, 0x2, P1 ;  /* 0x00000041d0497211 */ /* 0x000fe400008f16ff */
[----:B-----5:R-:W-:-:S03]  /*7340*/  LEA R66, P1, R206, R64, 0x2 ;  /* 0x00000040ce427211 */ /* 0x020fc600078210ff */
[----:B------:R5:W-:Y:S01]  /*7350*/  @P5 STG.E desc[UR16][R72.64], R11 ;  /* 0x0000000b48005986 */ /* 0x000be2000c101910 */
[-C--:B------:R-:W-:Y:S02]  /*7360*/  LEA R8, P5, R204, R64.reuse, 0x2 ;  /* 0x00000040cc087211 */ /* 0x080fe400078a10ff */
[----:B------:R-:W-:Y:S02]  /*7370*/  LEA.HI.X.SX32 R67, R206, R65, 0x2, P1 ;  /* 0x00000041ce437211 */ /* 0x000fe400008f16ff */
[----:B-1----:R-:W-:Y:S02]  /*7380*/  LEA R68, P6, R202, R64, 0x2 ;  /* 0x00000040ca447211 */ /* 0x002fe400078c10ff */
[C---:B------:R-:W-:Y:S01]  /*7390*/  ISETP.LT.AND P1, PT, R200.reuse, R159, !P0 ;  /* 0x0000009fc800720c */ /* 0x040fe20004721270 */
[----:B------:R-:W-:Y:S01]  /*73a0*/  IMAD R200, R200, R89, RZ ;  /* 0x00000059c8c87224 */ /* 0x000fe200078e02ff */
[-C--:B------:R-:W-:Y:S01]  /*73b0*/  LEA.HI.X.SX32 R9, R204, R65.reuse, 0x2, P5 ;  /* 0x00000041cc097211 */ /* 0x080fe200028f16ff */
[----:B------:R-:W-:Y:S01]  /*73c0*/  @P4 STG.E desc[UR16][R66.64], R12 ;  /* 0x0000000c42004986 */ /* 0x000fe2000c101910 */
[----:B------:R-:W-:-:S02]  /*73d0*/  LEA.HI.X.SX32 R69, R202, R65, 0x2, P6 ;  /* 0x00000041ca457211 */ /* 0x000fc400030f16ff */
[-C--:B----4-:R-:W-:Y:S01]  /*73e0*/  LEA R70, P4, R200, R64.reuse, 0x2 ;  /* 0x00000040c8467211 */ /* 0x090fe200078810ff */
[----:B------:R1:W-:Y:S01]  /*73f0*/  @P2 STG.E desc[UR16][R8.64], R13 ;  /* 0x0000000d08002986 */ /* 0x0003e2000c101910 */
[C---:B------:R-:W-:Y:S01]  /*7400*/  ISETP.LT.AND P5, PT, R198.reuse, R159, !P0 ;  /* 0x0000009fc600720c */ /* 0x040fe200047a1270 */
[----:B------:R-:W-:Y:S01]  /*7410*/  IMAD R198, R198, R89, RZ ;  /* 0x00000059c6c67224 */ /* 0x000fe200078e02ff */
[----:B------:R-:W-:Y:S01]  /*7420*/  LEA.HI.X.SX32 R71, R200, R65, 0x2, P4 ;  /* 0x00000041c8477211 */ /* 0x000fe200020f16ff */
[----:B------:R4:W-:Y:S01]  /*7430*/  @P3 STG.E desc[UR16][R68.64], R14 ;  /* 0x0000000e44003986 */ /* 0x0009e2000c101910 */
[C---:B------:R-:W-:Y:S01]  /*7440*/  ISETP.LT.AND P3, PT, R196.reuse, R159, !P0 ;  /* 0x0000009fc400720c */ /* 0x040fe20004761270 */
[----:B------:R-:W-:Y:S01]  /*7450*/  IMAD R196, R196, R89, RZ ;  /* 0x00000059c4c47224 */ /* 0x000fe200078e02ff */
[----:B------:R-:W-:Y:S01]  /*7460*/  LEA R10, P2, R198, R64, 0x2 ;  /* 0x00000040c60a7211 */ /* 0x000fe200078410ff */
[----:B------:R2:W-:Y:S01]  /*7470*/  @P1 STG.E desc[UR16][R70.64], R15 ;  /* 0x0000000f46001986 */ /* 0x0005e2000c101910 */
[C---:B------:R-:W-:Y:S01]  /*7480*/  ISETP.LT.AND P4, PT, R194.reuse, R159, !P0 ;  /* 0x0000009fc200720c */ /* 0x040fe20004781270 */
[----:B------:R-:W-:Y:S01]  /*7490*/  IMAD R194, R194, R89, RZ ;  /* 0x00000059c2c27224 */ /* 0x000fe200078e02ff */
[----:B-----5:R-:W-:-:S02]  /*74a0*/  LEA.HI.X.SX32 R11, R198, R65, 0x2, P2 ;  /* 0x00000041c60b7211 */ /* 0x020fc400010f16ff */
[-C--:B-1----:R-:W-:Y:S02]  /*74b0*/  LEA R8, P1, R196, R64.reuse, 0x2 ;  /* 0x00000040c4087211 */ /* 0x082fe400078210ff */
[C---:B------:R-:W-:Y:S01]  /*74c0*/  ISETP.LT.AND P2, PT, R192.reuse, R159, !P0 ;  /* 0x0000009fc000720c */ /* 0x040fe20004741270 */
[----:B------:R-:W-:Y:S01]  /*74d0*/  IMAD R192, R192, R89, RZ ;  /* 0x00000059c0c07224 */ /* 0x000fe200078e02ff */
[-C--:B------:R-:W-:Y:S01]  /*74e0*/  LEA.HI.X.SX32 R9, R196, R65.reuse, 0x2, P1 ;  /* 0x00000041c4097211 */ /* 0x080fe200008f16ff */
[----:B------:R1:W-:Y:S01]  /*74f0*/  @P5 STG.E desc[UR16][R10.64], R16 ;  /* 0x000000100a005986 */ /* 0x0003e2000c101910 */
[-C--:B------:R-:W-:Y:S02]  /*7500*/  LEA R12, P6, R194, R64.reuse, 0x2 ;  /* 0x00000040c20c7211 */ /* 0x080fe400078c10ff */
[----:B----4-:R-:W-:Y:S01]  /*7510*/  LEA R14, P5, R192, R64, 0x2 ;  /* 0x00000040c00e7211 */ /* 0x010fe200078a10ff */
[----:B------:R4:W-:Y:S01]  /*7520*/  @P3 STG.E desc[UR16][R8.64], R17 ;  /* 0x0000001108003986 */ /* 0x0009e2000c101910 */
[----:B------:R-:W-:-:S02]  /*7530*/  LEA.HI.X.SX32 R13, R194, R65, 0x2, P6 ;  /* 0x00000041c20d7211 */ /* 0x000fc400030f16ff */
[C---:B------:R-:W-:Y:S01]  /*7540*/  ISETP.LT.AND P3, PT, R190.reuse, R159, !P0 ;  /* 0x0000009fbe00720c */ /* 0x040fe20004761270 */
[----:B------:R-:W-:Y:S01]  /*7550*/  IMAD R190, R190, R89, RZ ;  /* 0x00000059bebe7224 */ /* 0x000fe200078e02ff */
[----:B--2---:R-:W-:Y:S01]  /*7560*/  LEA.HI.X.SX32 R15, R192, R65, 0x2, P5 ;  /* 0x00000041c00f7211 */ /* 0x004fe200028f16ff */
[----:B------:R2:W-:Y:S01]  /*7570*/  @P4 STG.E desc[UR16][R12.64], R18 ;  /* 0x000000120c004986 */ /* 0x0005e2000c101910 */
[C---:B------:R-:W-:Y:S01]  /*7580*/  ISETP.LT.AND P5, PT, R188.reuse, R159, !P0 ;  /* 0x0000009fbc00720c */ /* 0x040fe200047a1270 */
[----:B------:R-:W-:Y:S01]  /*7590*/  IMAD R188, R188, R89, RZ ;  /* 0x00000059bcbc7224 */ /* 0x000fe200078e02ff */
[-C--:B-1----:R-:W-:Y:S01]  /*75a0*/  LEA R10, P4, R190, R64.reuse, 0x2 ;  /* 0x00000040be0a7211 */ /* 0x082fe200078810ff */
[----:B------:R-:W-:Y:S01]  /*75b0*/  @P2 STG.E desc[UR16][R14.64], R19 ;  /* 0x000000130e002986 */ /* 0x000fe2000c101910 */
[C---:B------:R-:W-:Y:S01]  /*75c0*/  ISETP.LT.AND P2, PT, R186.reuse, R159, !P0 ;  /* 0x0000009fba00720c */ /* 0x040fe20004741270 */
[----:B------:R-:W-:Y:S01]  /*75d0*/  IMAD R186, R186, R89, RZ ;  /* 0x00000059baba7224 */ /* 0x000fe200078e02ff */
[----:B------:R-:W-:Y:S01]  /*75e0*/  LEA.HI.X.SX32 R11, R190, R65, 0x2, P4 ;  /* 0x00000041be0b7211 */ /* 0x000fe200020f16ff */
[----:B------:R-:W-:Y:S01]  /*75f0*/  IMAD R16, R89, 0x2, R176 ;  /* 0x0000000259107824 */ /* 0x000fe200078e02b0 */
[----:B------:R-:W-:-:S02]  /*7600*/  LEA R66, P6, R188, R64, 0x2 ;  /* 0x00000040bc427211 */ /* 0x000fc400078c10ff */
[----:B------:R-:W-:Y:S01]  /*7610*/  ISETP.LT.AND P4, PT, R184, R159, !P0 ;  /* 0x0000009fb800720c */ /* 0x000fe20004781270 */
[----:B------:R1:W-:Y:S01]  /*7620*/  @P3 STG.E desc[UR16][R10.64], R20 ;  /* 0x000000140a003986 */ /* 0x0003e2000c101910 */
[-C--:B----4-:R-:W-:Y:S01]  /*7630*/  LEA R8, P3, R186, R64.reuse, 0x2 ;  /* 0x00000040ba087211 */ /* 0x090fe200078610ff */
[----:B------:R-:W-:Y:S01]  /*7640*/  IMAD R184, R184, R89, RZ ;  /* 0x00000059b8b87224 */ /* 0x000fe200078e02ff */
[-C--:B------:R-:W-:Y:S01]  /*7650*/  LEA.HI.X.SX32 R67, R188, R65.reuse, 0x2, P6 ;  /* 0x00000041bc437211 */ /* 0x080fe200030f16ff */
[----:B--2---:R-:W-:Y:S01]  /*7660*/  IMAD R18, R89, 0x2, R16 ;  /* 0x0000000259127824 */ /* 0x004fe200078e0210 */
[----:B------:R-:W-:Y:S02]  /*7670*/  LEA.HI.X.SX32 R9, R186, R65, 0x2, P3 ;  /* 0x00000041ba097211 */ /* 0x000fe400018f16ff */
[----:B------:R-:W-:Y:S01]  /*7680*/  ISETP.LT.AND P1, PT, R182, R159, !P0 ;  /* 0x0000009fb600720c */ /* 0x000fe20004721270 */
[----:B------:R-:W-:Y:S01]  /*7690*/  @P5 STG.E desc[UR16][R66.64], R21 ;  /* 0x0000001542005986 */ /* 0x000fe2000c101910 */
[----:B------:R-:W-:-:S02]  /*76a0*/  LEA R12, P6, R184, R64, 0x2 ;  /* 0x00000040b80c7211 */ /* 0x000fc400078c10ff */
[----:B------:R-:W-:Y:S01]  /*76b0*/  ISETP.LT.AND P5, PT, R180, R159, !P0 ;  /* 0x0000009fb400720c */ /* 0x000fe200047a1270 */
[----:B------:R2:W-:Y:S01]  /*76c0*/  @P2 STG.E desc[UR16][R8.64], R22 ;  /* 0x0000001608002986 */ /* 0x0005e2000c101910 */
[-C--:B-1----:R-:W-:Y:S02]  /*76d0*/  LEA R10, P2, R176, R64.reuse, 0x2 ;  /* 0x00000040b00a7211 */ /* 0x082fe400078410ff */
[-C--:B------:R-:W-:Y:S02]  /*76e0*/  LEA.HI.X.SX32 R13, R184, R65.reuse, 0x2, P6 ;  /* 0x00000041b80d7211 */ /* 0x080fe400030f16ff */
[----:B------:R-:W-:Y:S02]  /*76f0*/  LEA.HI.X.SX32 R11, R176, R65, 0x2, P2 ;  /* 0x00000041b00b7211 */ /* 0x000fe400010f16ff */
[----:B------:R-:W-:Y:S01]  /*7700*/  LEA R14, P6, R16, R64, 0x2 ;  /* 0x00000040100e7211 */ /* 0x000fe200078c10ff */
[----:B------:R1:W-:Y:S01]  /*7710*/  @P4 STG.E desc[UR16][R12.64], R23 ;  /* 0x000000170c004986 */ /* 0x0003e2000c101910 */
[----:B------:R-:W-:-:S02]  /*7720*/  ISETP.LT.AND P3, PT, R178, R159, !P0 ;  /* 0x0000009fb200720c */ /* 0x000fc40004761270 */
[----:B------:R-:W-:Y:S01]  /*7730*/  LEA.HI.X.SX32 R15, R16, R65, 0x2, P6 ;  /* 0x00000041100f7211 */ /* 0x000fe200030f16ff */
[----:B------:R4:W-:Y:S01]  /*7740*/  @P1 STG.E desc[UR16][R10.64], R24 ;  /* 0x000000180a001986 */ /* 0x0009e2000c101910 */
[C---:B------:R-:W-:Y:S01]  /*7750*/  IMAD R16, R89.reuse, 0x2, R18 ;  /* 0x0000000259107824 */ /* 0x040fe200078e0212 */
[-C--:B--2---:R-:W-:Y:S02]  /*7760*/  LEA R8, P1, R18, R64.reuse, 0x2 ;  /* 0x0000004012087211 */ /* 0x084fe400078210ff */
[----:B------:R-:W-:Y:S01]  /*7770*/  ISETP.LT.AND P4, PT, R174, R159, !P0 ;  /* 0x0000009fae00720c */ /* 0x000fe20004781270 */
[----:B------:R2:W-:Y:S01]  /*7780*/  @P5 STG.E desc[UR16][R14.64], R25 ;  /* 0x000000190e005986 */ /* 0x0005e2000c101910 */
[----:B------:R-:W-:Y:S01]  /*7790*/  LEA.HI.X.SX32 R9, R18, R65, 0x2, P1 ;  /* 0x0000004112097211 */ /* 0x000fe200008f16ff */
[----:B------:R-:W-:Y:S01]  /*77a0*/  IMAD R18, R89, 0x2, R16 ;  /* 0x0000000259127824 */ /* 0x000fe200078e0210 */
[----:B-1----:R-:W-:Y:S01]  /*77b0*/  LEA R12, P6, R16, R64, 0x2 ;  /* 0x00000040100c7211 */ /* 0x002fe200078c10ff */
[----:B------:R-:W1:Y:S01]  /*77c0*/  LDS.128 R20, [R3] ;  /* 0x0000000003147984 */ /* 0x000e620000000c00 */
[----:B------:R-:W-:-:S02]  /*77d0*/  ISETP.LT.AND P2, PT, R172, R159, !P0 ;  /* 0x0000009fac00720c */ /* 0x000fc40004741270 */
[----:B------:R-:W-:Y:S01]  /*77e0*/  LEA.HI.X.SX32 R13, R16, R65, 0x2, P6 ;  /* 0x00000041100d7211 */ /* 0x000fe200030f16ff */
[----:B------:R5:W-:Y:S01]  /*77f0*/  @P3 STG.E desc[UR16][R8.64], R26 ;  /* 0x0000001a08003986 */ /* 0x000be2000c101910 */
[C---:B------:R-:W-:Y:S01]  /*7800*/  IMAD R16, R89.reuse, 0x2, R18 ;  /* 0x0000000259107824 */ /* 0x040fe200078e0212 */
[-C--:B----4-:R-:W-:Y:S02]  /*7810*/  LEA R10, P3, R18, R64.reuse, 0x2 ;  /* 0x00000040120a7211 */ /* 0x090fe400078610ff */
[----:B------:R-:W-:Y:S01]  /*7820*/  ISETP.LT.AND P5, PT, R170, R159, !P0 ;  /* 0x0000009faa00720c */ /* 0x000fe200047a1270 */
[----:B------:R4:W-:Y:S01]  /*7830*/  @P4 STG.E desc[UR16][R12.64], R27 ;  /* 0x0000001b0c004986 */ /* 0x0009e2000c101910 */
[----:B------:R-:W-:Y:S01]  /*7840*/  LEA.HI.X.SX32 R11, R18, R65, 0x2, P3 ;  /* 0x00000041120b7211 */ /* 0x000fe200018f16ff */
[C---:B------:R-:W-:Y:S01]  /*7850*/  IMAD R18, R89.reuse, 0x2, R16 ;  /* 0x0000000259127824 */ /* 0x040fe200078e0210 */
[-C--:B--2---:R-:W-:Y:S02]  /*7860*/  LEA R14, P6, R16, R64.reuse, 0x2 ;  /* 0x00000040100e7211 */ /* 0x084fe400078c10ff */
[----:B------:R-:W-:Y:S01]  /*7870*/  ISETP.LT.AND P1, PT, R168, R159, !P0 ;  /* 0x0000009fa800720c */ /* 0x000fe20004721270 */
[----:B------:R2:W-:Y:S01]  /*7880*/  @P2 STG.E desc[UR16][R10.64], R28 ;  /* 0x0000001c0a002986 */ /* 0x0005e2000c101910 */
[----:B------:R-:W-:Y:S01]  /*7890*/  LEA.HI.X.SX32 R15, R16, R65, 0x2, P6 ;  /* 0x00000041100f7211 */ /* 0x000fe200030f16ff */
[----:B------:R-:W-:Y:S01]  /*78a0*/  IMAD R16, R89, 0x2, R18 ;  /* 0x0000000259107824 */ /* 0x000fe200078e0212 */
[----:B-----5:R-:W-:-:S02]  /*78b0*/  LEA R8, P2, R18, R64, 0x2 ;  /* 0x0000004012087211 */ /* 0x020fc400078410ff */
[----:B------:R-:W-:Y:S01]  /*78c0*/  ISETP.LT.AND P4, PT, R166, R159, !P0 ;  /* 0x0000009fa600720c */ /* 0x000fe20004781270 */
[----:B------:R5:W-:Y:S01]  /*78d0*/  @P5 STG.E desc[UR16][R14.64], R29 ;  /* 0x0000001d0e005986 */ /* 0x000be2000c101910 */
[----:B------:R-:W-:Y:S01]  /*78e0*/  LEA.HI.X.SX32 R9, R18, R65, 0x2, P2 ;  /* 0x0000004112097211 */ /* 0x000fe200010f16ff */
[C---:B------:R-:W-:Y:S01]  /*78f0*/  IMAD R18, R89.reuse, 0x2, R16 ;  /* 0x0000000259127824 */ /* 0x040fe200078e0210 */
[-C--:B----4-:R-:W-:Y:S02]  /*7900*/  LEA R12, P6, R16, R64.reuse, 0x2 ;  /* 0x00000040100c7211 */ /* 0x090fe400078c10ff */
[----:B------:R-:W-:Y:S01]  /*7910*/  ISETP.LT.AND P3, PT, R164, R159, !P0 ;  /* 0x0000009fa400720c */ /* 0x000fe20004761270 */
[----:B------:R4:W-:Y:S01]  /*7920*/  @P1 STG.E desc[UR16][R8.64], R30 ;  /* 0x0000001e08001986 */ /* 0x0009e2000c101910 */
[----:B------:R-:W-:Y:S01]  /*7930*/  LEA.HI.X.SX32 R13, R16, R65, 0x2, P6 ;  /* 0x00000041100d7211 */ /* 0x000fe200030f16ff */
[----:B------:R-:W-:Y:S01]  /*7940*/  IMAD R16, R89, 0x2, R18 ;  /* 0x0000000259107824 */ /* 0x000fe200078e0212 */
[----:B--2---:R-:W-:-:S02]  /*7950*/  LEA R10, P1, R18, R64, 0x2 ;  /* 0x00000040120a7211 */ /* 0x004fc400078210ff */
[----:B------:R-:W-:Y:S01]  /*7960*/  ISETP.LT.AND P5, PT, R162, R159, !P0 ;  /* 0x0000009fa200720c */ /* 0x000fe200047a1270 */
[----:B------:R2:W-:Y:S01]  /*7970*/  @P4 STG.E desc[UR16][R12.64], R31 ;  /* 0x0000001f0c004986 */ /* 0x0005e2000c101910 */
[----:B------:R-:W-:Y:S01]  /*7980*/  LEA.HI.X.SX32 R11, R18, R65, 0x2, P1 ;  /* 0x00000041120b7211 */ /* 0x000fe200008f16ff */
[C---:B------:R-:W-:Y:S01]  /*7990*/  IMAD R18, R89.reuse, 0x2, R16 ;  /* 0x0000000259127824 */ /* 0x040fe200078e0210 */
[-C--:B-----5:R-:W-:Y:S02]  /*79a0*/  LEA R14, P6, R16, R64.reuse, 0x2 ;  /* 0x00000040100e7211 */ /* 0x0a0fe400078c10ff */
[----:B------:R-:W-:Y:S01]  /*79b0*/  ISETP.LT.AND P2, PT, R160, R159, !P0 ;  /* 0x0000009fa000720c */ /* 0x000fe20004741270 */
[----:B------:R5:W-:Y:S01]  /*79c0*/  @P3 STG.E desc[UR16][R10.64], R32 ;  /* 0x000000200a003986 */ /* 0x000be2000c101910 */
[----:B------:R-:W-:Y:S01]  /*79d0*/  LEA.HI.X.SX32 R15, R16, R65, 0x2, P6 ;  /* 0x00000041100f7211 */ /* 0x000fe200030f16ff */
[----:B------:R-:W-:Y:S01]  /*79e0*/  IMAD R16, R89, 0x2, R18 ;  /* 0x0000000259107824 */ /* 0x000fe200078e0212 */
[----:B----4-:R-:W-:-:S02]  /*79f0*/  LEA R8, P3, R18, R64, 0x2 ;  /* 0x0000004012087211 */ /* 0x010fc400078610ff */
        /* <DEDUP_REMOVED lines=96> */
[----:B---3--:R2:W-:Y:S01]  /*8000*/  @P2 STG.E desc[UR16][R10.64], R52 ;  /* 0x000000340a002986 */ /* 0x0085e2000c101910 */
        /* <DEDUP_REMOVED lines=17> */
[-C--:B---3--:R-:W-:Y:S02]  /*8120*/  LEA R14, P6, R16, R64.reuse, 0x2 ;  /* 0x00000040100e7211 */ /* 0x088fe400078c10ff */
        /* <DEDUP_REMOVED lines=14> */
[----:B---3--:R-:W-:-:S02]  /*8210*/  LEA R10, P2, R18, R64, 0x2 ;  /* 0x00000040120a7211 */ /* 0x008fc400078410ff */
[----:B------:R-:W-:Y:S01]  /*8220*/  ISETP.LT.AND P5, PT, R104, R159, !P0 ;  /* 0x0000009f6800720c */ /* 0x000fe200047a1270 */
[C---:B----4-:R-:W-:Y:S01]  /*8230*/  IMAD R14, R89.reuse, 0x2, R16 ;  /* 0x00000002590e7824 */ /* 0x050fe200078e0210 */
[----:B------:R-:W-:Y:S01]  /*8240*/  LEA.HI.X.SX32 R11, R18, R65, 0x2, P2 ;  /* 0x00000041120b7211 */ /* 0x000fe200010f16ff */
[----:B------:R3:W-:Y:S01]  /*8250*/  @P4 STG.E desc[UR16][R12.64], R7 ;  /* 0x000000070c004986 */ /* 0x0007e2000c101910 */
[-C--:B------:R-:W-:Y:S02]  /*8260*/  LEA R4, P6, R16, R64.reuse, 0x2 ;  /* 0x0000004010047211 */ /* 0x080fe400078c10ff */
        /* <DEDUP_REMOVED lines=8> */
[C---:B---3--:R-:W-:Y:S01]  /*82f0*/  IMAD R12, R89.reuse, 0x2, R16 ;  /* 0x00000002590c7824 */ /* 0x048fe200078e0210 */
[-C--:B------:R-:W-:Y:S02]  /*8300*/  LEA R6, P6, R16, R64.reuse, 0x2 ;  /* 0x0000004010067211 */ /* 0x080fe400078c10ff */
[-C--:B------:R-:W-:Y:S01]  /*8310*/  ISETP.LT.AND P2, PT, R98, R159.reuse, !P0 ;  /* 0x0000009f6200720c */ /* 0x080fe20004741270 */
[----:B------:R-:W-:Y:S01]  /*8320*/  IMAD R14, R89, 0x2, R12 ;  /* 0x00000002590e7824 */ /* 0x000fe200078e020c */
[----:B------:R3:W-:Y:S01]  /*8330*/  @P3 STG.E desc[UR16][R8.64], R58 ;  /* 0x0000003a08003986 */ /* 0x0007e2000c101910 */
[----:B------:R-:W-:Y:S02]  /*8340*/  ISETP.LT.AND P1, PT, R96, R159, !P0 ;  /* 0x0000009f6000720c */ /* 0x000fe40004721270 */
[----:B----4-:R-:W-:-:S02]  /*8350*/  LEA R10, P3, R12, R64, 0x2 ;  /* 0x000000400c0a7211 */ /* 0x010fc400078610ff */
[-C--:B------:R-:W-:Y:S01]  /*8360*/  LEA.HI.X.SX32 R7, R16, R65.reuse, 0x2, P6 ;  /* 0x0000004110077211 */ /* 0x080fe200030f16ff */
[C---:B------:R-:W-:Y:S01]  /*8370*/  IMAD R16, R89.reuse, 0x2, R14 ;  /* 0x0000000259107824 */ /* 0x040fe200078e020e */
[-C--:B--2---:R-:W-:Y:S02]  /*8380*/  LEA R4, P6, R14, R64.reuse, 0x2 ;  /* 0x000000400e047211 */ /* 0x084fe400078c10ff */
[----:B------:R-:W-:Y:S01]  /*8390*/  LEA.HI.X.SX32 R11, R12, R65, 0x2, P3 ;  /* 0x000000410c0b7211 */ /* 0x000fe200018f16ff */
[----:B------:R2:W-:Y:S01]  /*83a0*/  @P4 STG.E desc[UR16][R6.64], R59 ;  /* 0x0000003b06004986 */ /* 0x0005e2000c101910 */
[----:B------:R-:W-:Y:S01]  /*83b0*/  ISETP.LT.AND P3, PT, R0, R159, !P0 ;  /* 0x0000009f0000720c */ /* 0x000fe20004761270 */
[C---:B------:R-:W-:Y:S01]  /*83c0*/  IMAD R0, R89.reuse, 0x2, R16 ;  /* 0x0000000259007824 */ /* 0x040fe200078e0210 */
[----:B------:R-:W-:Y:S01]  /*83d0*/  LEA.HI.X.SX32 R5, R14, R65, 0x2, P6 ;  /* 0x000000410e057211 */ /* 0x000fe200030f16ff */
[----:B------:R4:W-:Y:S01]  /*83e0*/  @P2 STG.E desc[UR16][R10.64], R60 ;  /* 0x0000003c0a002986 */ /* 0x0009e2000c101910 */
[-C--:B------:R-:W-:Y:S01]  /*83f0*/  ISETP.LT.AND P5, PT, R94, R159.reuse, !P0 ;  /* 0x0000009f5e00720c */ /* 0x080fe200047a1270 */
[C---:B------:R-:W-:Y:S01]  /*8400*/  IMAD R14, R89.reuse, 0x2, R0 ;  /* 0x00000002590e7824 */ /* 0x040fe200078e0200 */
[-C--:B------:R-:W-:Y:S01]  /*8410*/  ISETP.LT.AND P4, PT, R88, R159.reuse, !P0 ;  /* 0x0000009f5800720c */ /* 0x080fe20004781270 */
[----:B------:R5:W-:Y:S01]  /*8420*/  @P1 STG.E desc[UR16][R4.64], R61 ;  /* 0x0000003d04001986 */ /* 0x000be2000c101910 */
[----:B---3--:R-:W-:Y:S01]  /*8430*/  LEA R8, P1, R0, R64, 0x2 ;  /* 0x0000004000087211 */ /* 0x008fe200078210ff */
[----:B------:R-:W-:Y:S01]  /*8440*/  IMAD R18, R89, 0x2, R14 ;  /* 0x0000000259127824 */ /* 0x000fe200078e020e */
[----:B------:R-:W-:-:S02]  /*8450*/  ISETP.LT.AND P2, PT, R92, R159, !P0 ;  /* 0x0000009f5c00720c */ /* 0x000fc40004741270 */
[-C--:B--2---:R-:W-:Y:S02]  /*8460*/  LEA R6, P6, R16, R64.reuse, 0x2 ;  /* 0x0000004010067211 */ /* 0x084fe400078c10ff */
[-C--:B------:R-:W-:Y:S02]  /*8470*/  LEA.HI.X.SX32 R9, R0, R65.reuse, 0x2, P1 ;  /* 0x0000004100097211 */ /* 0x080fe400008f16ff */
[-C--:B----4-:R-:W-:Y:S02]  /*8480*/  LEA R10, P1, R18, R64.reuse, 0x2 ;  /* 0x00000040120a7211 */ /* 0x090fe400078210ff */
[-C--:B------:R-:W-:Y:S01]  /*8490*/  LEA.HI.X.SX32 R7, R16, R65.reuse, 0x2, P6 ;  /* 0x0000004110077211 */ /* 0x080fe200030f16ff */
[C---:B------:R-:W-:Y:S01]  /*84a0*/  IMAD R16, R89.reuse, 0x2, R18 ;  /* 0x0000000259107824 */ /* 0x040fe200078e0212 */
[----:B------:R-:W-:Y:S02]  /*84b0*/  LEA R12, P6, R14, R64, 0x2 ;  /* 0x000000400e0c7211 */ /* 0x000fe400078c10ff */
[----:B------:R-:W-:Y:S01]  /*84c0*/  LEA.HI.X.SX32 R11, R18, R65, 0x2, P1 ;  /* 0x00000041120b7211 */ /* 0x000fe200008f16ff */
[----:B------:R-:W-:Y:S01]  /*84d0*/  IMAD R89, R89, 0x2, R16 ;  /* 0x0000000259597824 */ /* 0x000fe200078e0210 */
[-C--:B------:R-:W-:Y:S01]  /*84e0*/  ISETP.LT.AND P1, PT, R2, R159.reuse, !P0 ;  /* 0x0000009f0200720c */ /* 0x080fe20004721270 */
[----:B------:R5:W-:Y:S01]  /*84f0*/  @P5 STG.E desc[UR16][R6.64], R62 ;  /* 0x0000003e06005986 */ /* 0x000be2000c101910 */
[----:B------:R-:W-:-:S02]  /*8500*/  ISETP.LT.AND P0, PT, R90, R159, !P0 ;  /* 0x0000009f5a00720c */ /* 0x000fc40004701270 */
[----:B------:R-:W-:Y:S01]  /*8510*/  LEA.HI.X.SX32 R13, R14, R65, 0x2, P6 ;  /* 0x000000410e0d7211 */ /* 0x000fe200030f16ff */
[----:B------:R5:W-:Y:S01]  /*8520*/  @P4 STG.E desc[UR16][R8.64], R63 ;  /* 0x0000003f08004986 */ /* 0x000be2000c101910 */
[----:B------:R-:W-:-:S03]  /*8530*/  LEA R14, P6, R16, R64, 0x2 ;  /* 0x00000040100e7211 */ /* 0x000fc600078c10ff */
[----:B-1----:R5:W-:Y:S01]  /*8540*/  @P3 STG.E desc[UR16][R12.64], R20 ;  /* 0x000000140c003986 */ /* 0x002be2000c101910 */
[-C--:B------:R-:W-:Y:S02]  /*8550*/  LEA.HI.X.SX32 R15, R16, R65.reuse, 0x2, P6 ;  /* 0x00000041100f7211 */ /* 0x080fe400030f16ff */
[C---:B------:R-:W-:Y:S01]  /*8560*/  LEA R64, P6, R89.reuse, R64, 0x2 ;  /* 0x0000004059407211 */ /* 0x040fe200078c10ff */
[----:B------:R5:W-:Y:S03]  /*8570*/  @P2 STG.E desc[UR16][R10.64], R21 ;  /* 0x000000150a002986 */ /* 0x000be6000c101910 */
[----:B------:R-:W-:Y:S01]  /*8580*/  LEA.HI.X.SX32 R65, R89, R65, 0x2, P6 ;  /* 0x0000004159417211 */ /* 0x000fe200030f16ff */
[----:B------:R5:W-:Y:S01]  /*8590*/  @P1 STG.E desc[UR16][R14.64], R22 ;  /* 0x000000160e001986 */ /* 0x000be2000c101910 */
[----:B------:R-:W-:Y:S07]  /*85a0*/  @!P0 EXIT ;  /* 0x000000000000894d */ /* 0x000fee0003800000 */
[----:B------:R-:W-:Y:S01]  /*85b0*/  STG.E desc[UR16][R64.64], R23 ;  /* 0x0000001740007986 */ /* 0x000fe2000c101910 */
[----:B------:R-:W-:Y:S05]  /*85c0*/  EXIT ;  /* 0x000000000000794d */ /* 0x000fea0003800000 */
.L_x_2:
[----:B------:R-:W-:-:S00]  /*85d0*/  BRA `(.L_x_2) ;  /* 0xfffffffc00fc7947 */ /* 0x000fc0000383ffff */
[----:B------:R-:W-:-:S00]  /*85e0*/  NOP ;  /* 0x0000000000007918 */ /* 0x000fc00000000000 */
        /* <DEDUP_REMOVED lines=9> */
.L_x_3:


//--------------------- .nv.shared.matmul_kernel  --------------------------
	.section	.nv.shared.matmul_kernel,"aw",@nobits
	.sectionflags	@""
	.align	16
	.zero		1024


//--------------------- .nv.shared.reserved.0     --------------------------
	.section	.nv.shared.reserved.0,"aw",@nobits
	.weak		__nv_reservedSMEM_offset_0_alias
	.size		__nv_reservedSMEM_offset_0_alias, 0, 0
	.other		__nv_reservedSMEM_offset_0_alias,@"STO_CUDA_RESERVED_SHARED STV_DEFAULT"
__nv_reservedSMEM_offset_0_alias:
	.zero		0


//--------------------- .nv.constant0.matmul_kernel --------------------------
	.section	.nv.constant0.matmul_kernel,"a",@progbits
	.sectionflags	@""
	.align	4
.nv.constant0.matmul_kernel:
	.zero		608


//--------------------- SYMBOLS --------------------------

	.type		.nv.reservedSmem.offset0,@object
	.size		.nv.reservedSmem.offset0,0x4
